// auto-generated by cutlass_sweep.gemm — config: {"arch": "sm_90", "cluster_m": 2, "cluster_n": 1, "dtype": "fp16", "dtype_b": "fp16", "layout": "nt", "stages": 0, "tile_k": 64, "tile_m": 512, "tile_n": 16}
#include "cutlass/cutlass.h"
#include "cutlass/gemm/collective/collective_builder.hpp"
#include "cutlass/gemm/device/gemm_universal_adapter.h"
#include "cutlass/gemm/kernel/gemm_universal.hpp"
#include "cutlass/epilogue/collective/collective_builder.hpp"

using ElemA = cutlass::half_t;
using ElemB = cutlass::half_t;
using ElemCD = cutlass::half_t;
using Acc  = float;
using TileShape    = cute::Shape<cute::_512, cute::_16, cute::_64>;
using ClusterShape = cute::Shape<cute::_2, cute::_1, cute::_1>;

using CollectiveEpilogue = typename cutlass::epilogue::collective::CollectiveBuilder<
    cutlass::arch::Sm90, cutlass::arch::OpClassTensorOp,
    TileShape, ClusterShape,
    cutlass::epilogue::collective::EpilogueTileAuto,
    Acc, Acc,
    ElemCD, cutlass::layout::RowMajor, 128 / cutlass::sizeof_bits<ElemCD>::value,
    ElemCD, cutlass::layout::RowMajor, 128 / cutlass::sizeof_bits<ElemCD>::value,
    cutlass::epilogue::collective::EpilogueScheduleAuto
  >::CollectiveOp;

using CollectiveMainloop = typename cutlass::gemm::collective::CollectiveBuilder<
    cutlass::arch::Sm90, cutlass::arch::OpClassTensorOp,
    ElemA, cutlass::layout::RowMajor, 128 / cutlass::sizeof_bits<ElemA>::value,
    ElemB, cutlass::layout::ColumnMajor, 128 / cutlass::sizeof_bits<ElemB>::value,
    Acc,
    TileShape, ClusterShape,
    cutlass::gemm::collective::StageCountAutoCarveout<static_cast<int>(sizeof(typename CollectiveEpilogue::SharedStorage))>,
    cutlass::gemm::collective::KernelScheduleAuto
  >::CollectiveOp;

using GemmKernel = cutlass::gemm::kernel::GemmUniversal<
    cute::Shape<int,int,int,int>,
    CollectiveMainloop,
    CollectiveEpilogue
>;
using Gemm = cutlass::gemm::device::GemmUniversalAdapter<GemmKernel>;

// Force the device kernel symbol into the cubin without needing a host main.
auto* _anchor = &cutlass::device_kernel<GemmKernel>;


// ===== COMPILED SASS (sm_90a) =====

	.target	sm_90a

	.elftype	@"ET_EXEC"


//--------------------- .note.nv.tkinfo           --------------------------
	.section	.note.nv.tkinfo,"",@"SHT_NOTE"
	.sectionflags	@"SHF_NOTE_NV_TKINFO"
	.tkinfo
        /*0018*/ 	.word	0x00000002
        /*0030*/ 	.string	""
        /*0030*/ 	.string	"ptxas"
        /*0030*/ 	.string	"Cuda compilation tools, release 13.0, V13.0.88"
        /*0030*/ 	.string	"Build cuda_13.0.r13.0/compiler.36424714_0"
        /*0030*/ 	.string	"-arch sm_90a -m 64 "



//--------------------- .note.nv.cuinfo           --------------------------
	.section	.note.nv.cuinfo,"",@"SHT_NOTE"
	.sectionflags	@"SHF_NOTE_NV_CUINFO"
        /*0018*/ 	.short	0x0002
        /*001a*/ 	.short	0x005a
        /*001c*/ 	.short	0x0082
	.zero		2


//--------------------- .nv.info                  --------------------------
	.section	.nv.info,"",@"SHT_CUDA_INFO"
	.align	4


	//----- nvinfo : EIATTR_REGCOUNT
	.align		4
        /*0000*/ 	.byte	0x04, 0x2f
        /*0002*/ 	.short	(.L_15 - .L_14)
	.align		4
.L_14:
        /*0004*/ 	.word	index@(_ZN7cutlass13device_kernelINS_4gemm6kernel13GemmUniversalIN4cute5tupleIJiiiiEEENS1_10collective13CollectiveMmaINS1_34MainloopSm90TmaGmmaWarpSpecializedILi3ENS5_IJNS4_1CILi2EEENSA_ILi1EEESC_EEENS1_35KernelTmaWarpSpecializedCooperativeEEENS5_IJNSA_ILi512EEENSA_ILi16EEENSA_ILi64EEEEEENS_6half_tENS5_IJlSC_lEEESK_SL_NS4_8TiledMMAINS4_8MMA_AtomIJNS4_4SM904GMMA25MMA_64x16x16_F32F16F16_SSILNSP_5MajorE0ELSR_0ELNSP_7ScaleInE1ELSS_1EEEEEENS4_6LayoutISD_NS5_IJSC_NSA_ILi0EEESW_EEEEENS5_IJNS4_10UnderscoreESZ_SZ_EEEEENS4_13SM90_TMA_LOADENS4_14ComposedLayoutINS4_7SwizzleILi3ELi4ELi3EEENS4_18smem_ptr_flag_bitsILi16EEENSV_INS5_IJNSA_ILi8EEESI_EEENS5_IJSI_SC_EEEEEEEvNS4_8identityENS4_23SM90_TMA_LOAD_MULTICASTES1C_vS1D_EENS_8epilogue10collective6detail29Sm90TmaWarpSpecializedAdapterINS1H_15DefaultEpilogueISK_SL_SL_NS1G_6thread17LinearCombinationISK_Li1EffLNS1L_9ScaleType4KindE0ELNS_15FloatRoundStyleE2ESK_EENS1_15EpilogueDefaultEEEEEvvEEEEvNT_6ParamsE)
        /*0008*/ 	.word	0x000000a8


	//----- nvinfo : EIATTR_FRAME_SIZE
	.align		4
.L_15:
        /*000c*/ 	.byte	0x04, 0x11
        /*000e*/ 	.short	(.L_17 - .L_16)
	.align		4
.L_16:
        /*0010*/ 	.word	index@(_ZN7cutlass13device_kernelINS_4gemm6kernel13GemmUniversalIN4cute5tupleIJiiiiEEENS1_10collective13CollectiveMmaINS1_34MainloopSm90TmaGmmaWarpSpecializedILi3ENS5_IJNS4_1CILi2EEENSA_ILi1EEESC_EEENS1_35KernelTmaWarpSpecializedCooperativeEEENS5_IJNSA_ILi512EEENSA_ILi16EEENSA_ILi64EEEEEENS_6half_tENS5_IJlSC_lEEESK_SL_NS4_8TiledMMAINS4_8MMA_AtomIJNS4_4SM904GMMA25MMA_64x16x16_F32F16F16_SSILNSP_5MajorE0ELSR_0ELNSP_7ScaleInE1ELSS_1EEEEEENS4_6LayoutISD_NS5_IJSC_NSA_ILi0EEESW_EEEEENS5_IJNS4_10UnderscoreESZ_SZ_EEEEENS4_13SM90_TMA_LOADENS4_14ComposedLayoutINS4_7SwizzleILi3ELi4ELi3EEENS4_18smem_ptr_flag_bitsILi16EEENSV_INS5_IJNSA_ILi8EEESI_EEENS5_IJSI_SC_EEEEEEEvNS4_8identityENS4_23SM90_TMA_LOAD_MULTICASTES1C_vS1D_EENS_8epilogue10collective6detail29Sm90TmaWarpSpecializedAdapterINS1H_15DefaultEpilogueISK_SL_SL_NS1G_6thread17LinearCombinationISK_Li1EffLNS1L_9ScaleType4KindE0ELNS_15FloatRoundStyleE2ESK_EENS1_15EpilogueDefaultEEEEEvvEEEEvNT_6ParamsE)
        /*0014*/ 	.word	0x00000000


	//----- nvinfo : EIATTR_MIN_STACK_SIZE
	.align		4
.L_17:
        /*0018*/ 	.byte	0x04, 0x12
        /*001a*/ 	.short	(.L_19 - .L_18)
	.align		4
.L_18:
        /*001c*/ 	.word	index@(_ZN7cutlass13device_kernelINS_4gemm6kernel13GemmUniversalIN4cute5tupleIJiiiiEEENS1_10collective13CollectiveMmaINS1_34MainloopSm90TmaGmmaWarpSpecializedILi3ENS5_IJNS4_1CILi2EEENSA_ILi1EEESC_EEENS1_35KernelTmaWarpSpecializedCooperativeEEENS5_IJNSA_ILi512EEENSA_ILi16EEENSA_ILi64EEEEEENS_6half_tENS5_IJlSC_lEEESK_SL_NS4_8TiledMMAINS4_8MMA_AtomIJNS4_4SM904GMMA25MMA_64x16x16_F32F16F16_SSILNSP_5MajorE0ELSR_0ELNSP_7ScaleInE1ELSS_1EEEEEENS4_6LayoutISD_NS5_IJSC_NSA_ILi0EEESW_EEEEENS5_IJNS4_10UnderscoreESZ_SZ_EEEEENS4_13SM90_TMA_LOADENS4_14ComposedLayoutINS4_7SwizzleILi3ELi4ELi3EEENS4_18smem_ptr_flag_bitsILi16EEENSV_INS5_IJNSA_ILi8EEESI_EEENS5_IJSI_SC_EEEEEEEvNS4_8identityENS4_23SM90_TMA_LOAD_MULTICASTES1C_vS1D_EENS_8epilogue10collective6detail29Sm90TmaWarpSpecializedAdapterINS1H_15DefaultEpilogueISK_SL_SL_NS1G_6thread17LinearCombinationISK_Li1EffLNS1L_9ScaleType4KindE0ELNS_15FloatRoundStyleE2ESK_EENS1_15EpilogueDefaultEEEEEvvEEEEvNT_6ParamsE)
        /*0020*/ 	.word	0x00000000
.L_19:


//--------------------- .nv.compat                --------------------------
	.section	.nv.compat,"",@"SHT_CUDA_COMPAT_INFO"
	.align	4
        /*0000*/ 	.byte	0x02, 0x09, 0x01, 0x00, 0x02, 0x02, 0x04, 0x00, 0x02, 0x05, 0x05, 0x00, 0x03, 0x07, 0x01, 0x01
        /*0010*/ 	.byte	0x02, 0x03, 0x01, 0x00, 0x02, 0x06, 0x01, 0x00, 0x04, 0x0b, 0x08, 0x00, 0x00, 0x00, 0x00, 0x00
        /*0020*/ 	.byte	0x00, 0x00, 0x00, 0x00


//--------------------- .nv.info._ZN7cutlass13device_kernelINS_4gemm6kernel13GemmUniversalIN4cute5tupleIJiiiiEEENS1_10collective13CollectiveMmaINS1_34MainloopSm90TmaGmmaWarpSpecializedILi3ENS5_IJNS4_1CILi2EEENSA_ILi1EEESC_EEENS1_35KernelTmaWarpSpecializedCooperativeEEENS5_IJNSA_ILi512EEENSA_ILi16EEENSA_ILi64EEEEEENS_6half_tENS5_IJlSC_lEEESK_SL_NS4_8TiledMMAINS4_8MMA_AtomIJNS4_4SM904GMMA25MMA_64x16x16_F32F16F16_SSILNSP_5MajorE0ELSR_0ELNSP_7ScaleInE1ELSS_1EEEEEENS4_6LayoutISD_NS5_IJSC_NSA_ILi0EEESW_EEEEENS5_IJNS4_10UnderscoreESZ_SZ_EEEEENS4_13SM90_TMA_LOADENS4_14ComposedLayoutINS4_7SwizzleILi3ELi4ELi3EEENS4_18smem_ptr_flag_bitsILi16EEENSV_INS5_IJNSA_ILi8EEESI_EEENS5_IJSI_SC_EEEEEEEvNS4_8identityENS4_23SM90_TMA_LOAD_MULTICASTES1C_vS1D_EENS_8epilogue10collective6detail29Sm90TmaWarpSpecializedAdapterINS1H_15DefaultEpilogueISK_SL_SL_NS1G_6thread17LinearCombinationISK_Li1EffLNS1L_9ScaleType4KindE0ELNS_15FloatRoundStyleE2ESK_EENS1_15EpilogueDefaultEEEEEvvEEEEvNT_6ParamsE --------------------------
	.section	.nv.info._ZN7cutlass13device_kernelINS_4gemm6kernel13GemmUniversalIN4cute5tupleIJiiiiEEENS1_10collective13CollectiveMmaINS1_34MainloopSm90TmaGmmaWarpSpecializedILi3ENS5_IJNS4_1CILi2EEENSA_ILi1EEESC_EEENS1_35KernelTmaWarpSpecializedCooperativeEEENS5_IJNSA_ILi512EEENSA_ILi16EEENSA_ILi64EEEEEENS_6half_tENS5_IJlSC_lEEESK_SL_NS4_8TiledMMAINS4_8MMA_AtomIJNS4_4SM904GMMA25MMA_64x16x16_F32F16F16_SSILNSP_5MajorE0ELSR_0ELNSP_7ScaleInE1ELSS_1EEEEEENS4_6LayoutISD_NS5_IJSC_NSA_ILi0EEESW_EEEEENS5_IJNS4_10UnderscoreESZ_SZ_EEEEENS4_13SM90_TMA_LOADENS4_14ComposedLayoutINS4_7SwizzleILi3ELi4ELi3EEENS4_18smem_ptr_flag_bitsILi16EEENSV_INS5_IJNSA_ILi8EEESI_EEENS5_IJSI_SC_EEEEEEEvNS4_8identityENS4_23SM90_TMA_LOAD_MULTICASTES1C_vS1D_EENS_8epilogue10collective6detail29Sm90TmaWarpSpecializedAdapterINS1H_15DefaultEpilogueISK_SL_SL_NS1G_6thread17LinearCombinationISK_Li1EffLNS1L_9ScaleType4KindE0ELNS_15FloatRoundStyleE2ESK_EENS1_15EpilogueDefaultEEEEEvvEEEEvNT_6ParamsE,"",@"SHT_CUDA_INFO"
	.sectionflags	@""
	.align	4


	//----- nvinfo : EIATTR_CUDA_API_VERSION
	.align		4
        /*0000*/ 	.byte	0x04, 0x37
        /*0002*/ 	.short	(.L_21 - .L_20)
.L_20:
        /*0004*/ 	.word	0x00000082


	//----- nvinfo : EIATTR_KPARAM_INFO
	.align		4
.L_21:
        /*0008*/ 	.byte	0x04, 0x17
        /*000a*/ 	.short	(.L_23 - .L_22)
.L_22:
        /*000c*/ 	.word	0x00000000
        /*0010*/ 	.short	0x0000
        /*0012*/ 	.short	0x0070
        /*0014*/ 	.byte	0x00, 0xf0, 0x01, 0x10


	//----- nvinfo : EIATTR_SPARSE_MMA_MASK
	.align		4
.L_23:
        /*0018*/ 	.byte	0x03, 0x50
        /*001a*/ 	.short	0x0000


	//----- nvinfo : EIATTR_MAXREG_COUNT
	.align		4
        /*001c*/ 	.byte	0x03, 0x1b
        /*001e*/ 	.short	0x00a8


	//----- nvinfo : EIATTR_NUM_BARRIERS
	.align		4
        /*0020*/ 	.byte	0x02, 0x4c
        /*0022*/ 	.byte	0x01
	.zero		1


	//----- nvinfo : EIATTR_EXTERNS
	.align		4
        /*0024*/ 	.byte	0x04, 0x0f
        /*0026*/ 	.short	(.L_25 - .L_24)


	//   ....[0]....
	.align		4
.L_24:
        /*0028*/ 	.word	index@(__assertfail)


	//----- nvinfo : EIATTR_MERCURY_ISA_VERSION
	.align		4
.L_25:
        /*002c*/ 	.byte	0x03, 0x5f
        /*002e*/ 	.short	0x0101


	//----- nvinfo : EIATTR_INT_WARP_WIDE_INSTR_OFFSETS
	.align		4
        /*0030*/ 	.byte	0x04, 0x31
        /*0032*/ 	.short	(.L_27 - .L_26)


	//   ....[0]....
.L_26:
        /*0034*/ 	.word	0x00000460


	//   ....[1]....
        /*0038*/ 	.word	0x00000490


	//   ....[2]....
        /*003c*/ 	.word	0x00000630


	//----- nvinfo : EIATTR_COOP_GROUP_MASK_REGIDS
	.align		4
.L_27:
        /*0040*/ 	.byte	0x04, 0x29
        /*0042*/ 	.short	(.L_29 - .L_28)


	//   ....[0]....
.L_28:
        /*0044*/ 	.word	0xffffffff


	//   ....[1]....
        /*0048*/ 	.word	0xffffffff


	//   ....[2]....
        /*004c*/ 	.word	0xffffffff


	//   ....[3]....
        /*0050*/ 	.word	0xffffffff


	//   ....[4]....
        /*0054*/ 	.word	0xffffffff


	//   ....[5]....
        /*0058*/ 	.word	0xffffffff


	//----- nvinfo : EIATTR_COOP_GROUP_INSTR_OFFSETS
	.align		4
.L_29:
        /*005c*/ 	.byte	0x04, 0x28
        /*005e*/ 	.short	(.L_31 - .L_30)


	//   ....[0]....
.L_30:
        /*0060*/ 	.word	0x00000060


	//   ....[1]....
        /*0064*/ 	.word	0x00000070


	//   ....[2]....
        /*0068*/ 	.word	0x00000130


	//   ....[3]....
        /*006c*/ 	.word	0x000002b0


	//   ....[4]....
        /*0070*/ 	.word	0x000007e0


	//   ....[5]....
        /*0074*/ 	.word	0x000014f0


	//----- nvinfo : EIATTR_REG_RECONFIG
	.align		4
.L_31:
        /*0078*/ 	.byte	0x01, 0x54
	.zero		2


	//----- nvinfo : EIATTR_SYSCALL_OFFSETS
	.align		4
        /*007c*/ 	.byte	0x04, 0x46
        /*007e*/ 	.short	(.L_33 - .L_32)


	//   ....[0]....
.L_32:
        /*0080*/ 	.word	0x000016e0


	//----- nvinfo : EIATTR_MBARRIER_INSTR_OFFSETS
	.align		4
.L_33:
        /*0084*/ 	.byte	0x04, 0x39
        /*0086*/ 	.short	(.L_35 - .L_34)


	//   ....[0]....
.L_34:
        /*0088*/ 	.word	0x00000230
        /*008c*/ 	.word	0x000000ff
        /*0090*/ 	.word	0x00000000
        /*0094*/ 	.short	0x0100
        /*0096*/ 	.byte	0x08
	.zero		1


	//   ....[1]....
        /*0098*/ 	.word	0x00000240
        /*009c*/ 	.word	0x000000ff
        /*00a0*/ 	.word	0x00000018
        /*00a4*/ 	.short	0x0100
        /*00a6*/ 	.byte	0x08
	.zero		1


	//   ....[2]....
        /*00a8*/ 	.word	0x00000250
        /*00ac*/ 	.word	0x000000ff
        /*00b0*/ 	.word	0x00000008
        /*00b4*/ 	.short	0x0100
        /*00b6*/ 	.byte	0x08
	.zero		1


	//   ....[3]....
        /*00b8*/ 	.word	0x00000260
        /*00bc*/ 	.word	0x000000ff
        /*00c0*/ 	.word	0x00000020
        /*00c4*/ 	.short	0x0100
        /*00c6*/ 	.byte	0x08
	.zero		1


	//   ....[4]....
        /*00c8*/ 	.word	0x00000270
        /*00cc*/ 	.word	0x000000ff
        /*00d0*/ 	.word	0x00000010
        /*00d4*/ 	.short	0x0100
        /*00d6*/ 	.byte	0x08
	.zero		1


	//   ....[5]....
        /*00d8*/ 	.word	0x00000280
        /*00dc*/ 	.word	0x000000ff
        /*00e0*/ 	.word	0x00000028
        /*00e4*/ 	.short	0x0100
        /*00e6*/ 	.byte	0x08
	.zero		1


	//   ....[6]....
        /*00e8*/ 	.word	0x000006c0
        /*00ec*/ 	.word	0x000000ff
        /*00f0*/ 	.word	0x00000040
        /*00f4*/ 	.short	0x0100
        /*00f6*/ 	.byte	0x06
	.zero		1


	//   ....[7]....
        /*00f8*/ 	.word	0x00000760
        /*00fc*/ 	.word	0x000000ff
        /*0100*/ 	.word	0x00000048
        /*0104*/ 	.short	0x0100
        /*0106*/ 	.byte	0x06
	.zero		1


	//   ....[8]....
        /*0108*/ 	.word	0x00001760
        /*010c*/ 	.word	0x00000003
        /*0110*/ 	.word	0x00000000
        /*0114*/ 	.short	0x010a
        /*0116*/ 	.byte	0x3f
	.zero		1


	//   ....[9]....
        /*0118*/ 	.word	0x000017c0
        /*011c*/ 	.word	0x00000003
        /*0120*/ 	.word	0x00000000
        /*0124*/ 	.short	0x010a
        /*0126*/ 	.byte	0x3f
	.zero		1


	//   ....[10]....
        /*0128*/ 	.word	0x00001f90
        /*012c*/ 	.word	0x000000ff
        /*0130*/ 	.word	0x00000000
        /*0134*/ 	.short	0x010a
        /*0136*/ 	.byte	0x07
	.zero		1


	//   ....[11]....
        /*0138*/ 	.word	0x00001fd0
        /*013c*/ 	.word	0x000000ff
        /*0140*/ 	.word	0x00000000
        /*0144*/ 	.short	0x010a
        /*0146*/ 	.byte	0x07
	.zero		1


	//   ....[12]....
        /*0148*/ 	.word	0x000026b0
        /*014c*/ 	.word	0x00000004
        /*0150*/ 	.word	0x00000000
        /*0154*/ 	.short	0x0101
        /*0156*/ 	.byte	0x3f
	.zero		1


	//   ....[13]....
        /*0158*/ 	.word	0x000028e0
        /*015c*/ 	.word	0x00000000
        /*0160*/ 	.word	0x00000000
        /*0164*/ 	.short	0x0101
        /*0166*/ 	.byte	0x3f
	.zero		1


	//   ....[14]....
        /*0168*/ 	.word	0x000062b0
        /*016c*/ 	.word	0x00000017
        /*0170*/ 	.word	0x00000018
        /*0174*/ 	.short	0x010a
        /*0176*/ 	.byte	0x3f
	.zero		1


	//   ....[15]....
        /*0178*/ 	.word	0x00006630
        /*017c*/ 	.word	0x00000006
        /*0180*/ 	.word	0x00000048
        /*0184*/ 	.short	0x0101
        /*0186*/ 	.byte	0x3f
	.zero		1


	//   ....[16]....
        /*0188*/ 	.word	0x00006d80
        /*018c*/ 	.word	0x00000007
        /*0190*/ 	.word	0x00000000
        /*0194*/ 	.short	0x010a
        /*0196*/ 	.byte	0x3f
	.zero		1


	//   ....[17]....
        /*0198*/ 	.word	0x00006e00
        /*019c*/ 	.word	0x00000004
        /*01a0*/ 	.word	0x00000000
        /*01a4*/ 	.short	0x010a
        /*01a6*/ 	.byte	0x3f
	.zero		1


	//   ....[18]....
        /*01a8*/ 	.word	0x00006e90
        /*01ac*/ 	.word	0x00000005
        /*01b0*/ 	.word	0x00000000
        /*01b4*/ 	.short	0x010a
        /*01b6*/ 	.byte	0x3f
	.zero		1


	//   ....[19]....
        /*01b8*/ 	.word	0x00006ef0
        /*01bc*/ 	.word	0x00000003
        /*01c0*/ 	.word	0x00000000
        /*01c4*/ 	.short	0x010a
        /*01c6*/ 	.byte	0x3f
	.zero		1


	//   ....[20]....
        /*01c8*/ 	.word	0x00006f50
        /*01cc*/ 	.word	0x00000005
        /*01d0*/ 	.word	0x00000000
        /*01d4*/ 	.short	0x010a
        /*01d6*/ 	.byte	0x3f
	.zero		1


	//   ....[21]....
        /*01d8*/ 	.word	0x00007020
        /*01dc*/ 	.word	0x00000017
        /*01e0*/ 	.word	0x00000018
        /*01e4*/ 	.short	0x010a
        /*01e6*/ 	.byte	0x3f
	.zero		1


	//   ....[22]....
        /*01e8*/ 	.word	0x000070f0
        /*01ec*/ 	.word	0x00000007
        /*01f0*/ 	.word	0x00000000
        /*01f4*/ 	.short	0x010a
        /*01f6*/ 	.byte	0x3f
	.zero		1


	//   ....[23]....
        /*01f8*/ 	.word	0x00007140
        /*01fc*/ 	.word	0x00000004
        /*0200*/ 	.word	0x00000000
        /*0204*/ 	.short	0x010a
        /*0206*/ 	.byte	0x3f
	.zero		1


	//----- nvinfo : EIATTR_NUM_MBARRIERS
	.align		4
.L_35:
        /*0208*/ 	.byte	0x03, 0x38
        /*020a*/ 	.short	0x0008


	//----- nvinfo : EIATTR_EXIT_INSTR_OFFSETS
	.align		4
        /*020c*/ 	.byte	0x04, 0x1c
        /*020e*/ 	.short	(.L_37 - .L_36)


	//   ....[0]....
.L_36:
        /*0210*/ 	.word	0x000009b0


	//   ....[1]....
        /*0214*/ 	.word	0x000011c0


	//   ....[2]....
        /*0218*/ 	.word	0x00005a30


	//   ....[3]....
        /*021c*/ 	.word	0x00005f90


	//   ....[4]....
        /*0220*/ 	.word	0x00006ee0


	//----- nvinfo : EIATTR_MAX_THREADS
	.align		4
.L_37:
        /*0224*/ 	.byte	0x04, 0x05
        /*0226*/ 	.short	(.L_39 - .L_38)
.L_38:
        /*0228*/ 	.word	0x00000180
        /*022c*/ 	.word	0x00000001
        /*0230*/ 	.word	0x00000001


	//----- nvinfo : EIATTR_CRS_STACK_SIZE
	.align		4
.L_39:
        /*0234*/ 	.byte	0x04, 0x1e
        /*0236*/ 	.short	(.L_41 - .L_40)
.L_40:
        /*0238*/ 	.word	0x00000000


	//----- nvinfo : EIATTR_CBANK_PARAM_SIZE
	.align		4
.L_41:
        /*023c*/ 	.byte	0x03, 0x19
        /*023e*/ 	.short	0x0470


	//----- nvinfo : EIATTR_PARAM_CBANK
	.align		4
        /*0240*/ 	.byte	0x04, 0x0a
        /*0242*/ 	.short	(.L_43 - .L_42)
	.align		4
.L_42:
        /*0244*/ 	.word	index@(.nv.constant0._ZN7cutlass13device_kernelINS_4gemm6kernel13GemmUniversalIN4cute5tupleIJiiiiEEENS1_10collective13CollectiveMmaINS1_34MainloopSm90TmaGmmaWarpSpecializedILi3ENS5_IJNS4_1CILi2EEENSA_ILi1EEESC_EEENS1_35KernelTmaWarpSpecializedCooperativeEEENS5_IJNSA_ILi512EEENSA_ILi16EEENSA_ILi64EEEEEENS_6half_tENS5_IJlSC_lEEESK_SL_NS4_8TiledMMAINS4_8MMA_AtomIJNS4_4SM904GMMA25MMA_64x16x16_F32F16F16_SSILNSP_5MajorE0ELSR_0ELNSP_7ScaleInE1ELSS_1EEEEEENS4_6LayoutISD_NS5_IJSC_NSA_ILi0EEESW_EEEEENS5_IJNS4_10UnderscoreESZ_SZ_EEEEENS4_13SM90_TMA_LOADENS4_14ComposedLayoutINS4_7SwizzleILi3ELi4ELi3EEENS4_18smem_ptr_flag_bitsILi16EEENSV_INS5_IJNSA_ILi8EEESI_EEENS5_IJSI_SC_EEEEEEEvNS4_8identityENS4_23SM90_TMA_LOAD_MULTICASTES1C_vS1D_EENS_8epilogue10collective6detail29Sm90TmaWarpSpecializedAdapterINS1H_15DefaultEpilogueISK_SL_SL_NS1G_6thread17LinearCombinationISK_Li1EffLNS1L_9ScaleType4KindE0ELNS_15FloatRoundStyleE2ESK_EENS1_15EpilogueDefaultEEEEEvvEEEEvNT_6ParamsE)
        /*0248*/ 	.short	0x0210
        /*024a*/ 	.short	0x0470


	//----- nvinfo : EIATTR_SW_WAR
	.align		4
.L_43:
        /*024c*/ 	.byte	0x04, 0x36
        /*024e*/ 	.short	(.L_45 - .L_44)
.L_44:
        /*0250*/ 	.word	0x00000008
.L_45:


//--------------------- .nv.callgraph             --------------------------
	.section	.nv.callgraph,"",@"SHT_CUDA_CALLGRAPH"
	.align	4
	.sectionentsize	8
	.align		4
        /*0000*/ 	.word	0x00000000
	.align		4
        /*0004*/ 	.word	0xffffffff
	.align		4
        /*0008*/ 	.word	index@(_ZN7cutlass13device_kernelINS_4gemm6kernel13GemmUniversalIN4cute5tupleIJiiiiEEENS1_10collective13CollectiveMmaINS1_34MainloopSm90TmaGmmaWarpSpecializedILi3ENS5_IJNS4_1CILi2EEENSA_ILi1EEESC_EEENS1_35KernelTmaWarpSpecializedCooperativeEEENS5_IJNSA_ILi512EEENSA_ILi16EEENSA_ILi64EEEEEENS_6half_tENS5_IJlSC_lEEESK_SL_NS4_8TiledMMAINS4_8MMA_AtomIJNS4_4SM904GMMA25MMA_64x16x16_F32F16F16_SSILNSP_5MajorE0ELSR_0ELNSP_7ScaleInE1ELSS_1EEEEEENS4_6LayoutISD_NS5_IJSC_NSA_ILi0EEESW_EEEEENS5_IJNS4_10UnderscoreESZ_SZ_EEEEENS4_13SM90_TMA_LOADENS4_14ComposedLayoutINS4_7SwizzleILi3ELi4ELi3EEENS4_18smem_ptr_flag_bitsILi16EEENSV_INS5_IJNSA_ILi8EEESI_EEENS5_IJSI_SC_EEEEEEEvNS4_8identityENS4_23SM90_TMA_LOAD_MULTICASTES1C_vS1D_EENS_8epilogue10collective6detail29Sm90TmaWarpSpecializedAdapterINS1H_15DefaultEpilogueISK_SL_SL_NS1G_6thread17LinearCombinationISK_Li1EffLNS1L_9ScaleType4KindE0ELNS_15FloatRoundStyleE2ESK_EENS1_15EpilogueDefaultEEEEEvvEEEEvNT_6ParamsE)
	.align		4
        /*000c*/ 	.word	index@(__assertfail)
	.align		4
        /*0010*/ 	.word	0x00000000
	.align		4
        /*0014*/ 	.word	0xfffffffe
	.align		4
        /*0018*/ 	.word	0x00000000
	.align		4
        /*001c*/ 	.word	0xfffffffd
	.align		4
        /*0020*/ 	.word	0x00000000
	.align		4
        /*0024*/ 	.word	0xfffffffc


//--------------------- .nv.constant4             --------------------------
	.section	.nv.constant4,"a",@progbits
	.align	8
	.align		8
.nv.constant4:
        /*0000*/ 	.dword	__assertfail
	.align		8
        /*0008*/ 	.dword	__unnamed_1
	.align		8
        /*0010*/ 	.dword	_ZN40_INTERNAL_8efdbaf7_4_k_cu_7b43efb0_166204cuda3std3__45__cpo5beginE
	.align		8
        /*0018*/ 	.dword	_ZN40_INTERNAL_8efdbaf7_4_k_cu_7b43efb0_166204cuda3std3__45__cpo3endE
	.align		8
        /*0020*/ 	.dword	_ZN40_INTERNAL_8efdbaf7_4_k_cu_7b43efb0_166204cuda3std3__45__cpo6cbeginE
	.align		8
        /*0028*/ 	.dword	_ZN40_INTERNAL_8efdbaf7_4_k_cu_7b43efb0_166204cuda3std3__45__cpo4cendE
	.align		8
        /*0030*/ 	.dword	_ZN40_INTERNAL_8efdbaf7_4_k_cu_7b43efb0_166204cuda3std3__442_GLOBAL__N__8efdbaf7_4_k_cu_7b43efb0_166206ignoreE
	.align		8
        /*0038*/ 	.dword	_ZN40_INTERNAL_8efdbaf7_4_k_cu_7b43efb0_166204cuda3std3__419piecewise_constructE
	.align		8
        /*0040*/ 	.dword	_ZN40_INTERNAL_8efdbaf7_4_k_cu_7b43efb0_166204cuda3std3__48in_placeE
	.align		8
        /*0048*/ 	.dword	_ZN40_INTERNAL_8efdbaf7_4_k_cu_7b43efb0_166204cuda3std6ranges3__45__cpo4swapE
	.align		8
        /*0050*/ 	.dword	_ZN40_INTERNAL_8efdbaf7_4_k_cu_7b43efb0_166204cuda3std6ranges3__45__cpo9iter_moveE
	.align		8
        /*0058*/ 	.dword	_ZN40_INTERNAL_8efdbaf7_4_k_cu_7b43efb0_166204cute7productE
	.align		8
        /*0060*/ 	.dword	_ZN40_INTERNAL_8efdbaf7_4_k_cu_7b43efb0_166204cute1_E
	.align		8
        /*0068*/ 	.dword	$str$22
	.align		8
        /*0070*/ 	.dword	$str$23


//--------------------- .text._ZN7cutlass13device_kernelINS_4gemm6kernel13GemmUniversalIN4cute5tupleIJiiiiEEENS1_10collective13CollectiveMmaINS1_34MainloopSm90TmaGmmaWarpSpecializedILi3ENS5_IJNS4_1CILi2EEENSA_ILi1EEESC_EEENS1_35KernelTmaWarpSpecializedCooperativeEEENS5_IJNSA_ILi512EEENSA_ILi16EEENSA_ILi64EEEEEENS_6half_tENS5_IJlSC_lEEESK_SL_NS4_8TiledMMAINS4_8MMA_AtomIJNS4_4SM904GMMA25MMA_64x16x16_F32F16F16_SSILNSP_5MajorE0ELSR_0ELNSP_7ScaleInE1ELSS_1EEEEEENS4_6LayoutISD_NS5_IJSC_NSA_ILi0EEESW_EEEEENS5_IJNS4_10UnderscoreESZ_SZ_EEEEENS4_13SM90_TMA_LOADENS4_14ComposedLayoutINS4_7SwizzleILi3ELi4ELi3EEENS4_18smem_ptr_flag_bitsILi16EEENSV_INS5_IJNSA_ILi8EEESI_EEENS5_IJSI_SC_EEEEEEEvNS4_8identityENS4_23SM90_TMA_LOAD_MULTICASTES1C_vS1D_EENS_8epilogue10collective6detail29Sm90TmaWarpSpecializedAdapterINS1H_15DefaultEpilogueISK_SL_SL_NS1G_6thread17LinearCombinationISK_Li1EffLNS1L_9ScaleType4KindE0ELNS_15FloatRoundStyleE2ESK_EENS1_15EpilogueDefaultEEEEEvvEEEEvNT_6ParamsE --------------------------
	.section	.text._ZN7cutlass13device_kernelINS_4gemm6kernel13GemmUniversalIN4cute5tupleIJiiiiEEENS1_10collective13CollectiveMmaINS1_34MainloopSm90TmaGmmaWarpSpecializedILi3ENS5_IJNS4_1CILi2EEENSA_ILi1EEESC_EEENS1_35KernelTmaWarpSpecializedCooperativeEEENS5_IJNSA_ILi512EEENSA_ILi16EEENSA_ILi64EEEEEENS_6half_tENS5_IJlSC_lEEESK_SL_NS4_8TiledMMAINS4_8MMA_AtomIJNS4_4SM904GMMA25MMA_64x16x16_F32F16F16_SSILNSP_5MajorE0ELSR_0ELNSP_7ScaleInE1ELSS_1EEEEEENS4_6LayoutISD_NS5_IJSC_NSA_ILi0EEESW_EEEEENS5_IJNS4_10UnderscoreESZ_SZ_EEEEENS4_13SM90_TMA_LOADENS4_14ComposedLayoutINS4_7SwizzleILi3ELi4ELi3EEENS4_18smem_ptr_flag_bitsILi16EEENSV_INS5_IJNSA_ILi8EEESI_EEENS5_IJSI_SC_EEEEEEEvNS4_8identityENS4_23SM90_TMA_LOAD_MULTICASTES1C_vS1D_EENS_8epilogue10collective6detail29Sm90TmaWarpSpecializedAdapterINS1H_15DefaultEpilogueISK_SL_SL_NS1G_6thread17LinearCombinationISK_Li1EffLNS1L_9ScaleType4KindE0ELNS_15FloatRoundStyleE2ESK_EENS1_15EpilogueDefaultEEEEEvvEEEEvNT_6ParamsE,"ax",@progbits
	.align	128
.text._ZN7cutlass13device_kernelINS_4gemm6kernel13GemmUniversalIN4cute5tupleIJiiiiEEENS1_10collective13CollectiveMmaINS1_34MainloopSm90TmaGmmaWarpSpecializedILi3ENS5_IJNS4_1CILi2EEENSA_ILi1EEESC_EEENS1_35KernelTmaWarpSpecializedCooperativeEEENS5_IJNSA_ILi512EEENSA_ILi16EEENSA_ILi64EEEEEENS_6half_tENS5_IJlSC_lEEESK_SL_NS4_8TiledMMAINS4_8MMA_AtomIJNS4_4SM904GMMA25MMA_64x16x16_F32F16F16_SSILNSP_5MajorE0ELSR_0ELNSP_7ScaleInE1ELSS_1EEEEEENS4_6LayoutISD_NS5_IJSC_NSA_ILi0EEESW_EEEEENS5_IJNS4_10UnderscoreESZ_SZ_EEEEENS4_13SM90_TMA_LOADENS4_14ComposedLayoutINS4_7SwizzleILi3ELi4ELi3EEENS4_18smem_ptr_flag_bitsILi16EEENSV_INS5_IJNSA_ILi8EEESI_EEENS5_IJSI_SC_EEEEEEEvNS4_8identityENS4_23SM90_TMA_LOAD_MULTICASTES1C_vS1D_EENS_8epilogue10collective6detail29Sm90TmaWarpSpecializedAdapterINS1H_15DefaultEpilogueISK_SL_SL_NS1G_6thread17LinearCombinationISK_Li1EffLNS1L_9ScaleType4KindE0ELNS_15FloatRoundStyleE2ESK_EENS1_15EpilogueDefaultEEEEEvvEEEEvNT_6ParamsE:
        .type           _ZN7cutlass13device_kernelINS_4gemm6kernel13GemmUniversalIN4cute5tupleIJiiiiEEENS1_10collective13CollectiveMmaINS1_34MainloopSm90TmaGmmaWarpSpecializedILi3ENS5_IJNS4_1CILi2EEENSA_ILi1EEESC_EEENS1_35KernelTmaWarpSpecializedCooperativeEEENS5_IJNSA_ILi512EEENSA_ILi16EEENSA_ILi64EEEEEENS_6half_tENS5_IJlSC_lEEESK_SL_NS4_8TiledMMAINS4_8MMA_AtomIJNS4_4SM904GMMA25MMA_64x16x16_F32F16F16_SSILNSP_5MajorE0ELSR_0ELNSP_7ScaleInE1ELSS_1EEEEEENS4_6LayoutISD_NS5_IJSC_NSA_ILi0EEESW_EEEEENS5_IJNS4_10UnderscoreESZ_SZ_EEEEENS4_13SM90_TMA_LOADENS4_14ComposedLayoutINS4_7SwizzleILi3ELi4ELi3EEENS4_18smem_ptr_flag_bitsILi16EEENSV_INS5_IJNSA_ILi8EEESI_EEENS5_IJSI_SC_EEEEEEEvNS4_8identityENS4_23SM90_TMA_LOAD_MULTICASTES1C_vS1D_EENS_8epilogue10collective6detail29Sm90TmaWarpSpecializedAdapterINS1H_15DefaultEpilogueISK_SL_SL_NS1G_6thread17LinearCombinationISK_Li1EffLNS1L_9ScaleType4KindE0ELNS_15FloatRoundStyleE2ESK_EENS1_15EpilogueDefaultEEEEEvvEEEEvNT_6ParamsE,@function
        .size           _ZN7cutlass13device_kernelINS_4gemm6kernel13GemmUniversalIN4cute5tupleIJiiiiEEENS1_10collective13CollectiveMmaINS1_34MainloopSm90TmaGmmaWarpSpecializedILi3ENS5_IJNS4_1CILi2EEENSA_ILi1EEESC_EEENS1_35KernelTmaWarpSpecializedCooperativeEEENS5_IJNSA_ILi512EEENSA_ILi16EEENSA_ILi64EEEEEENS_6half_tENS5_IJlSC_lEEESK_SL_NS4_8TiledMMAINS4_8MMA_AtomIJNS4_4SM904GMMA25MMA_64x16x16_F32F16F16_SSILNSP_5MajorE0ELSR_0ELNSP_7ScaleInE1ELSS_1EEEEEENS4_6LayoutISD_NS5_IJSC_NSA_ILi0EEESW_EEEEENS5_IJNS4_10UnderscoreESZ_SZ_EEEEENS4_13SM90_TMA_LOADENS4_14ComposedLayoutINS4_7SwizzleILi3ELi4ELi3EEENS4_18smem_ptr_flag_bitsILi16EEENSV_INS5_IJNSA_ILi8EEESI_EEENS5_IJSI_SC_EEEEEEEvNS4_8identityENS4_23SM90_TMA_LOAD_MULTICASTES1C_vS1D_EENS_8epilogue10collective6detail29Sm90TmaWarpSpecializedAdapterINS1H_15DefaultEpilogueISK_SL_SL_NS1G_6thread17LinearCombinationISK_Li1EffLNS1L_9ScaleType4KindE0ELNS_15FloatRoundStyleE2ESK_EENS1_15EpilogueDefaultEEEEEvvEEEEvNT_6ParamsE,(.L_x_133 - _ZN7cutlass13device_kernelINS_4gemm6kernel13GemmUniversalIN4cute5tupleIJiiiiEEENS1_10collective13CollectiveMmaINS1_34MainloopSm90TmaGmmaWarpSpecializedILi3ENS5_IJNS4_1CILi2EEENSA_ILi1EEESC_EEENS1_35KernelTmaWarpSpecializedCooperativeEEENS5_IJNSA_ILi512EEENSA_ILi16EEENSA_ILi64EEEEEENS_6half_tENS5_IJlSC_lEEESK_SL_NS4_8TiledMMAINS4_8MMA_AtomIJNS4_4SM904GMMA25MMA_64x16x16_F32F16F16_SSILNSP_5MajorE0ELSR_0ELNSP_7ScaleInE1ELSS_1EEEEEENS4_6LayoutISD_NS5_IJSC_NSA_ILi0EEESW_EEEEENS5_IJNS4_10UnderscoreESZ_SZ_EEEEENS4_13SM90_TMA_LOADENS4_14ComposedLayoutINS4_7SwizzleILi3ELi4ELi3EEENS4_18smem_ptr_flag_bitsILi16EEENSV_INS5_IJNSA_ILi8EEESI_EEENS5_IJSI_SC_EEEEEEEvNS4_8identityENS4_23SM90_TMA_LOAD_MULTICASTES1C_vS1D_EENS_8epilogue10collective6detail29Sm90TmaWarpSpecializedAdapterINS1H_15DefaultEpilogueISK_SL_SL_NS1G_6thread17LinearCombinationISK_Li1EffLNS1L_9ScaleType4KindE0ELNS_15FloatRoundStyleE2ESK_EENS1_15EpilogueDefaultEEEEEvvEEEEvNT_6ParamsE)
        .other          _ZN7cutlass13device_kernelINS_4gemm6kernel13GemmUniversalIN4cute5tupleIJiiiiEEENS1_10collective13CollectiveMmaINS1_34MainloopSm90TmaGmmaWarpSpecializedILi3ENS5_IJNS4_1CILi2EEENSA_ILi1EEESC_EEENS1_35KernelTmaWarpSpecializedCooperativeEEENS5_IJNSA_ILi512EEENSA_ILi16EEENSA_ILi64EEEEEENS_6half_tENS5_IJlSC_lEEESK_SL_NS4_8TiledMMAINS4_8MMA_AtomIJNS4_4SM904GMMA25MMA_64x16x16_F32F16F16_SSILNSP_5MajorE0ELSR_0ELNSP_7ScaleInE1ELSS_1EEEEEENS4_6LayoutISD_NS5_IJSC_NSA_ILi0EEESW_EEEEENS5_IJNS4_10UnderscoreESZ_SZ_EEEEENS4_13SM90_TMA_LOADENS4_14ComposedLayoutINS4_7SwizzleILi3ELi4ELi3EEENS4_18smem_ptr_flag_bitsILi16EEENSV_INS5_IJNSA_ILi8EEESI_EEENS5_IJSI_SC_EEEEEEEvNS4_8identityENS4_23SM90_TMA_LOAD_MULTICASTES1C_vS1D_EENS_8epilogue10collective6detail29Sm90TmaWarpSpecializedAdapterINS1H_15DefaultEpilogueISK_SL_SL_NS1G_6thread17LinearCombinationISK_Li1EffLNS1L_9ScaleType4KindE0ELNS_15FloatRoundStyleE2ESK_EENS1_15EpilogueDefaultEEEEEvvEEEEvNT_6ParamsE,@"STO_CUDA_ENTRY STV_DEFAULT"
_ZN7cutlass13device_kernelINS_4gemm6kernel13GemmUniversalIN4cute5tupleIJiiiiEEENS1_10collective13CollectiveMmaINS1_34MainloopSm90TmaGmmaWarpSpecializedILi3ENS5_IJNS4_1CILi2EEENSA_ILi1EEESC_EEENS1_35KernelTmaWarpSpecializedCooperativeEEENS5_IJNSA_ILi512EEENSA_ILi16EEENSA_ILi64EEEEEENS_6half_tENS5_IJlSC_lEEESK_SL_NS4_8TiledMMAINS4_8MMA_AtomIJNS4_4SM904GMMA25MMA_64x16x16_F32F16F16_SSILNSP_5MajorE0ELSR_0ELNSP_7ScaleInE1ELSS_1EEEEEENS4_6LayoutISD_NS5_IJSC_NSA_ILi0EEESW_EEEEENS5_IJNS4_10UnderscoreESZ_SZ_EEEEENS4_13SM90_TMA_LOADENS4_14ComposedLayoutINS4_7SwizzleILi3ELi4ELi3EEENS4_18smem_ptr_flag_bitsILi16EEENSV_INS5_IJNSA_ILi8EEESI_EEENS5_IJSI_SC_EEEEEEEvNS4_8identityENS4_23SM90_TMA_LOAD_MULTICASTES1C_vS1D_EENS_8epilogue10collective6detail29Sm90TmaWarpSpecializedAdapterINS1H_15DefaultEpilogueISK_SL_SL_NS1G_6thread17LinearCombinationISK_Li1EffLNS1L_9ScaleType4KindE0ELNS_15FloatRoundStyleE2ESK_EENS1_15EpilogueDefaultEEEEEvvEEEEvNT_6ParamsE:
[----:B------:R-:W0:Y:S01]  /*0000*/  LDC R1, c[0x0][0x28] ;  /* 0x00000a00ff017b82 */ /* 0x000e220000000800 */
[----:B------:R-:W1:Y:S01]  /*0010*/  S2R R65, SR_TID.X ;  /* 0x0000000000417919 */ /* 0x000e620000002100 */
[----:B------:R-:W-:Y:S01]  /*0020*/  ELECT P0, URZ, PT ;  /* 0x00000000003f782f */ /* 0x000fe20003800000 */
[----:B------:R-:W-:Y:S01]  /*0030*/  BSSY B0, `(.L_x_0) ;  /* 0x000000f000007945 */ /* 0x000fe20003800000 */
[--C-:B-1----:R-:W-:Y:S02]  /*0040*/  SHF.R.U32.HI R0, RZ, 0x5, R65.reuse ;  /* 0x00000005ff007819 */ /* 0x102fe40000011641 */
[----:B------:R-:W-:-:S03]  /*0050*/  SHF.R.U32.HI R7, RZ, 0x7, R65 ;  /* 0x00000007ff077819 */ /* 0x000fc60000011641 */
[----:B------:R-:W1:Y:S04]  /*0060*/  SHFL.IDX PT, R3, R0, RZ, 0x1f ;  /* 0x00001fff00037589 */ /* 0x000e6800000e0000 */
[----:B------:R2:W3:Y:S01]  /*0070*/  SHFL.IDX PT, R2, R7, RZ, 0x1f ;  /* 0x00001fff07027589 */ /* 0x0004e200000e0000 */
[----:B-1----:R-:W-:-:S13]  /*0080*/  ISETP.NE.OR P0, PT, R3, RZ, !P0 ;  /* 0x000000ff0300720c */ /* 0x002fda0004705670 */
[----:B0-23--:R-:W-:Y:S05]  /*0090*/  @P0 BRA `(.L_x_1) ;  /* 0x0000000000200947 */ /* 0x00dfea0003800000 */
[----:B------:R-:W-:Y:S02]  /*00a0*/  ULDC.64 UR4, c[0x0][0x198] ;  /* 0x0000660000047ab9 */ /* 0x000fe40000000a00 */
[----:B------:R-:W-:Y:S02]  /*00b0*/  UIADD3 UR6, UP0, UR4, 0xf0, URZ ;  /* 0x000000f004067890 */ /* 0x000fe4000ff1e03f */
[----:B------:R-:W-:Y:S02]  /*00c0*/  UIADD3 UR4, UP1, UR4, 0x1f0, URZ ;  /* 0x000001f004047890 */ /* 0x000fe4000ff3e03f */
[----:B------:R-:W-:Y:S02]  /*00d0*/  UIADD3.X UR7, URZ, UR5, URZ, UP0, !UPT ;  /* 0x000000053f077290 */ /* 0x000fe400087fe43f */
[----:B------:R-:W-:-:S07]  /*00e0*/  UIADD3.X UR5, URZ, UR5, URZ, UP1, !UPT ;  /* 0x000000053f057290 */ /* 0x000fce0008ffe43f */
[----:B------:R0:W-:Y:S02]  /*00f0*/  UTMACCTL.PF [UR6] ;  /* 0x00000000060079b9 */ /* 0x0001e40008040000 */
[----:B------:R0:W-:Y:S02]  /*0100*/  UTMACCTL.PF [UR4] ;  /* 0x00000000040079b9 */ /* 0x0001e40008040000 */
[----:B0-----:R-:W-:Y:S01]  /*0110*/  NOP ;  /* 0x0000000000007918 */ /* 0x001fe20000000000 */
.L_x_1:
[----:B------:R-:W-:Y:S05]  /*0120*/  BSYNC B0 ;  /* 0x0000000000007941 */ /* 0x000fea0003800000 */
.L_x_0:
[----:B------:R-:W0:Y:S02]  /*0130*/  SHFL.IDX PT, R5, R0, RZ, 0x1f ;  /* 0x00001fff00057589 */ /* 0x000e2400000e0000 */
[----:B0-----:R-:W-:-:S13]  /*0140*/  ISETP.NE.AND P0, PT, R5, RZ, PT ;  /* 0x000000ff0500720c */ /* 0x001fda0003f05270 */
[----:B------:R-:W-:Y:S05]  /*0150*/  @P0 BRA `(.L_x_2) ;  /* 0x0000000000500947 */ /* 0x000fea0003800000 */
[----:B------:R-:W0:Y:S01]  /*0160*/  S2UR UR8, SR_CgaCtaId ;  /* 0x00000000000879c3 */ /* 0x000e220000008800 */
[----:B------:R-:W-:Y:S01]  /*0170*/  UMOV UR4, 0x400 ;  /* 0x0000040000047882 */ /* 0x000fe20000000000 */
[----:B------:R-:W-:Y:S01]  /*0180*/  UMOV UR5, 0x1 ;  /* 0x0000000100057882 */ /* 0x000fe20000000000 */
[----:B------:R-:W-:Y:S01]  /*0190*/  UMOV UR6, 0x4 ;  /* 0x0000000400067882 */ /* 0x000fe20000000000 */
[----:B------:R-:W-:Y:S01]  /*01a0*/  ELECT P0, URZ, PT ;  /* 0x00000000003f782f */ /* 0x000fe20003800000 */
[----:B------:R-:W-:-:S04]  /*01b0*/  UIADD3 UR6, -UR6, 0x100000, URZ ;  /* 0x0010000006067890 */ /* 0x000fc8000fffe13f */
[----:B------:R-:W-:Y:S02]  /*01c0*/  USHF.L.U32 UR7, UR6, 0xb, URZ ;  /* 0x0000000b06077899 */ /* 0x000fe4000800063f */
[----:B------:R-:W-:Y:S02]  /*01d0*/  USHF.L.U32 UR6, UR6, 0x1, URZ ;  /* 0x0000000106067899 */ /* 0x000fe4000800063f */
[----:B0-----:R-:W-:Y:S02]  /*01e0*/  ULEA UR8, UR8, UR4, 0x18 ;  /* 0x0000000408087291 */ /* 0x001fe4000f8ec03f */
[----:B------:R-:W-:-:S04]  /*01f0*/  UIADD3 UR4, -UR5, 0x100000, URZ ;  /* 0x0010000005047890 */ /* 0x000fc8000fffe13f */
[----:B------:R-:W-:Y:S02]  /*0200*/  USHF.L.U32 UR5, UR4, 0xb, URZ ;  /* 0x0000000b04057899 */ /* 0x000fe4000800063f */
[----:B------:R-:W-:Y:S01]  /*0210*/  USHF.L.U32 UR4, UR4, 0x1, URZ ;  /* 0x0000000104047899 */ /* 0x000fe2000800063f */
[----:B------:R-:W0:Y:S11]  /*0220*/  FENCE.VIEW.ASYNC.S ;  /* 0x00000000000073c6 */ /* 0x000e360000000000 */
[----:B0-----:R0:W1:Y:S01]  /*0230*/  SYNCS.EXCH.64 URZ, [UR8], UR4 ;  /* 0x00000004083f75b2 */ /* 0x0010620008000100 */
[----:B------:R0:W2:Y:S01]  /*0240*/  SYNCS.EXCH.64 URZ, [UR8+0x18], UR6 ;  /* 0x00001806083f75b2 */ /* 0x0000a20008000100 */
[----:B------:R0:W3:Y:S01]  /*0250*/  SYNCS.EXCH.64 URZ, [UR8+0x8], UR4 ;  /* 0x00000804083f75b2 */ /* 0x0000e20008000100 */
[----:B------:R0:W4:Y:S01]  /*0260*/  SYNCS.EXCH.64 URZ, [UR8+0x20], UR6 ;  /* 0x00002006083f75b2 */ /* 0x0001220008000100 */
[----:B------:R0:W0:Y:S01]  /*0270*/  SYNCS.EXCH.64 URZ, [UR8+0x10], UR4 ;  /* 0x00001004083f75b2 */ /* 0x0000220008000100 */
[----:B------:R0:W0:Y:S01]  /*0280*/  SYNCS.EXCH.64 URZ, [UR8+0x28], UR6 ;  /* 0x00002806083f75b2 */ /* 0x0000220008000100 */
[----:B------:R-:W-:Y:S01]  /*0290*/  NOP ;  /* 0x0000000000007918 */ /* 0x000fe20000000000 */
.L_x_2:
[----:B------:R-:W-:Y:S01]  /*02a0*/  SHF.R.S32.HI R4, RZ, 0x1f, R65 ;  /* 0x0000001fff047819 */ /* 0x000fe20000011441 */
[----:B------:R-:W5:Y:S01]  /*02b0*/  SHFL.IDX PT, R0, R0, RZ, 0x1f ;  /* 0x00001fff00007589 */ /* 0x000f6200000e0000 */
[----:B0-----:R-:W0:Y:S01]  /*02c0*/  S2UR UR8, SR_CTAID.X ;  /* 0x00000000000879c3 */ /* 0x001e220000002500 */
[----:B------:R-:W-:Y:S02]  /*02d0*/  ELECT P0, URZ, PT ;  /* 0x00000000003f782f */ /* 0x000fe40003800000 */
[----:B------:R-:W-:Y:S01]  /*02e0*/  LEA.HI R4, R4, R65, RZ, 0x7 ;  /* 0x0000004104047211 */ /* 0x000fe200078f38ff */
[----:B------:R-:W-:Y:S01]  /*02f0*/  ULDC UR4, c[0x0][0x150] ;  /* 0x0000540000047ab9 */ /* 0x000fe20000000800 */
[----:B------:R-:W-:Y:S01]  /*0300*/  SHF.R.S32.HI R6, RZ, 0x1f, R5 ;  /* 0x0000001fff067819 */ /* 0x000fe20000011405 */
[----:B------:R-:W-:Y:S01]  /*0310*/  NOP ;  /* 0x0000000000007918 */ /* 0x000fe20000000000 */
[----:B------:R-:W-:Y:S01]  /*0320*/  LOP3.LUT R4, R4, 0xffffff80, RZ, 0xc0, !PT ;  /* 0xffffff8004047812 */ /* 0x000fe200078ec0ff */
[----:B------:R-:W-:Y:S01]  /*0330*/  NOP ;  /* 0x0000000000007918 */ /* 0x000fe20000000000 */
[----:B------:R-:W-:Y:S01]  /*0340*/  LEA.HI R6, R6, R5, RZ, 0x2 ;  /* 0x0000000506067211 */ /* 0x000fe200078f10ff */
[----:B------:R-:W1:Y:S01]  /*0350*/  LDC R11, c[0x0][0x144] ;  /* 0x00005100ff0b7b82 */ /* 0x000e620000000800 */
[----:B------:R-:W-:Y:S01]  /*0360*/  IMAD.MOV.U32 R22, RZ, RZ, 0x1 ;  /* 0x00000001ff167424 */ /* 0x000fe200078e00ff */
[----:B------:R-:W-:Y:S01]  /*0370*/  ISETP.NE.AND P3, PT, R2, RZ, PT ;  /* 0x000000ff0200720c */ /* 0x000fe20003f65270 */
[----:B------:R-:W-:Y:S01]  /*0380*/  IMAD.IADD R8, R65, 0x1, -R4 ;  /* 0x0000000141087824 */ /* 0x000fe200078e0a04 */
[----:B------:R-:W-:Y:S01]  /*0390*/  LOP3.LUT R6, R6, 0x3ffffffc, RZ, 0xc0, !PT ;  /* 0x3ffffffc06067812 */ /* 0x000fe200078ec0ff */
[----:B------:R-:W2:Y:S03]  /*03a0*/  S2R R4, SR_CTAID.Y ;  /* 0x0000000000047919 */ /* 0x000ea60000002600 */
[----:B------:R-:W-:Y:S01]  /*03b0*/  SHF.R.S32.HI R9, RZ, 0x1f, R8 ;  /* 0x0000001fff097819 */ /* 0x000fe20000011408 */
[----:B------:R-:W-:Y:S01]  /*03c0*/  IMAD.IADD R6, R5, 0x1, -R6 ;  /* 0x0000000105067824 */ /* 0x000fe200078e0a06 */
[----:B------:R-:W3:Y:S02]  /*03d0*/  LDC R13, c[0x0][0x140] ;  /* 0x00005000ff0d7b82 */ /* 0x000ee40000000800 */
[----:B------:R-:W-:-:S02]  /*03e0*/  LEA.HI R9, R9, R8, RZ, 0x3 ;  /* 0x0000000809097211 */ /* 0x000fc400078f18ff */
[----:B-----5:R-:W-:Y:S02]  /*03f0*/  ISETP.NE.OR P0, PT, R0, RZ, !P0 ;  /* 0x000000ff0000720c */ /* 0x020fe40004705670 */
[--C-:B------:R-:W-:Y:S02]  /*0400*/  SHF.R.S32.HI R0, RZ, 0x3, R9.reuse ;  /* 0x00000003ff007819 */ /* 0x100fe40000011409 */
[----:B0-----:R-:W-:Y:S02]  /*0410*/  I2FP.F32.U32 R10, UR8 ;  /* 0x00000008000a7c45 */ /* 0x001fe40008201000 */
[----:B------:R-:W-:-:S03]  /*0420*/  SHF.R.S32.HI R9, RZ, 0x1f, R9 ;  /* 0x0000001fff097819 */ /* 0x000fc60000011409 */
[----:B------:R-:W-:Y:S01]  /*0430*/  FMUL R10, R10, UR4 ;  /* 0x000000040a0a7c20 */ /* 0x000fe20008400000 */
[----:B------:R-:W-:Y:S01]  /*0440*/  LEA.HI R9, R9, R0, RZ, 0x2 ;  /* 0x0000000009097211 */ /* 0x000fe200078f10ff */
[----:B------:R-:W-:Y:S02]  /*0450*/  ULDC UR4, c[0x0][0x154] ;  /* 0x0000550000047ab9 */ /* 0x000fe40000000800 */
[----:B------:R-:W-:Y:S01]  /*0460*/  VOTEU.ALL UP0, P0 ;  /* 0x00000000003f7886 */ /* 0x000fe20000000000 */
[----:B------:R-:W-:Y:S01]  /*0470*/  LOP3.LUT R9, R9, 0xfffffffc, RZ, 0xc0, !PT ;  /* 0xfffffffc09097812 */ /* 0x000fe200078ec0ff */
[----:B------:R-:W0:Y:S01]  /*0480*/  F2I.U32.TRUNC.NTZ R10, R10 ;  /* 0x0000000a000a7305 */ /* 0x000e22000020f000 */
[----:B------:R-:W-:Y:S02]  /*0490*/  VOTEU.ALL UP1, P0 ;  /* 0x00000000003f7886 */ /* 0x000fe40000020000 */
[----:B------:R-:W5:Y:S01]  /*04a0*/  @!UP0 S2UR UR7, SR_CgaCtaId ;  /* 0x00000000000789c3 */ /* 0x000f620000008800 */
[----:B------:R-:W-:Y:S01]  /*04b0*/  IMAD.IADD R9, R0, 0x1, -R9 ;  /* 0x0000000100097824 */ /* 0x000fe200078e0a09 */
[----:B------:R-:W-:Y:S01]  /*04c0*/  SHF.R.S32.HI R0, RZ, 0x1f, R3 ;  /* 0x0000001fff007819 */ /* 0x000fe20000011403 */
[----:B------:R-:W-:Y:S01]  /*04d0*/  @!UP0 UMOV UR6, 0x400 ;  /* 0x0000040000068882 */ /* 0x000fe20000000000 */
[----:B---3--:R-:W-:Y:S01]  /*04e0*/  ISETP.EQ.U32.AND P2, PT, R13, 0x1, PT ;  /* 0x000000010d00780c */ /* 0x008fe20003f42070 */
[----:B------:R-:W-:Y:S01]  /*04f0*/  IMAD R19, R6, 0x4, R9 ;  /* 0x0000000406137824 */ /* 0x000fe200078e0209 */
[----:B--2---:R-:W-:-:S02]  /*0500*/  I2FP.F32.U32 R12, R4 ;  /* 0x00000004000c7245 */ /* 0x004fc40000201000 */
[----:B------:R-:W2:Y:S01]  /*0510*/  LDC R9, c[0x0][0x148] ;  /* 0x00005200ff097b82 */ /* 0x000ea20000000800 */
[----:B------:R-:W-:Y:S02]  /*0520*/  LEA.HI R0, R0, R3, RZ, 0x2 ;  /* 0x0000000300007211 */ /* 0x000fe400078f10ff */
[----:B------:R-:W-:Y:S01]  /*0530*/  LEA.HI R6, R19, R19, RZ, 0x1 ;  /* 0x0000001313067211 */ /* 0x000fe200078f08ff */
[----:B0-----:R-:W-:Y:S02]  /*0540*/  IMAD.MOV R14, RZ, RZ, -R10 ;  /* 0x000000ffff0e7224 */ /* 0x001fe400078e0a0a */
[----:B------:R-:W-:Y:S01]  /*0550*/  FMUL R12, R12, UR4 ;  /* 0x000000040c0c7c20 */ /* 0x000fe20008400000 */
[----:B------:R-:W-:Y:S01]  /*0560*/  LOP3.LUT R0, R0, 0xfffffffc, RZ, 0xc0, !PT ;  /* 0xfffffffc00007812 */ /* 0x000fe200078ec0ff */
[----:B------:R-:W-:Y:S01]  /*0570*/  UMOV UR4, 0x20 ;  /* 0x0000002000047882 */ /* 0x000fe20000000000 */
[----:B------:R-:W-:Y:S01]  /*0580*/  LOP3.LUT R10, R6, 0xfffffffe, RZ, 0xc0, !PT ;  /* 0xfffffffe060a7812 */ /* 0x000fe200078ec0ff */
[----:B-1----:R-:W-:Y:S01]  /*0590*/  IMAD R6, R11, R14, UR8 ;  /* 0x000000080b067e24 */ /* 0x002fe2000f8e020e */
[----:B------:R-:W-:-:S04]  /*05a0*/  @!UP0 UIADD3 UR4, -UR4, 0x100000, URZ ;  /* 0x0010000004048890 */ /* 0x000fc8000fffe13f */
[----:B------:R-:W-:Y:S02]  /*05b0*/  @!UP0 USHF.L.U32 UR5, UR4, 0xb, URZ ;  /* 0x0000000b04058899 */ /* 0x000fe4000800063f */
[----:B------:R-:W-:Y:S01]  /*05c0*/  @!UP0 USHF.L.U32 UR4, UR4, 0x1, URZ ;  /* 0x0000000104048899 */ /* 0x000fe2000800063f */
[----:B------:R-:W0:Y:S01]  /*05d0*/  F2I.U32.TRUNC.NTZ R12, R12 ;  /* 0x0000000c000c7305 */ /* 0x000e22000020f000 */
[----:B------:R-:W-:Y:S02]  /*05e0*/  IMAD.IADD R3, R3, 0x1, -R0 ;  /* 0x0000000103037824 */ /* 0x000fe400078e0a00 */
[C---:B------:R-:W-:Y:S02]  /*05f0*/  IMAD.IADD R11, R19.reuse, 0x1, -R10 ;  /* 0x00000001130b7824 */ /* 0x040fe400078e0a0a */
[----:B------:R-:W-:Y:S01]  /*0600*/  IMAD.SHL.U32 R10, R19, 0x4, RZ ;  /* 0x00000004130a7824 */ /* 0x000fe200078e00ff */
[----:B-----5:R-:W-:Y:S01]  /*0610*/  @!UP0 ULEA UR6, UR7, UR6, 0x18 ;  /* 0x0000000607068291 */ /* 0x020fe2000f8ec03f */
[----:B------:R-:W-:Y:S01]  /*0620*/  ISETP.NE.AND P1, PT, R3, 0x3, PT ;  /* 0x000000030300780c */ /* 0x000fe20003f25270 */
[----:B------:R-:W-:Y:S01]  /*0630*/  VOTEU.ALL UP0, P0 ;  /* 0x00000000003f7886 */ /* 0x000fe20000000000 */
[----:B------:R-:W-:-:S02]  /*0640*/  ISETP.NE.AND P4, PT, R11, R6, PT ;  /* 0x000000060b00720c */ /* 0x000fc40003f85270 */
[----:B------:R-:W-:Y:S02]  /*0650*/  LOP3.LUT R19, R19, 0xc, R10, 0x78, !PT ;  /* 0x0000000c13137812 */ /* 0x000fe400078e780a */
[----:B------:R-:W-:Y:S01]  /*0660*/  LOP3.LUT P0, RZ, R8, 0x7, RZ, 0xc0, !PT ;  /* 0x0000000708ff7812 */ /* 0x000fe2000780c0ff */
[C---:B------:R-:W-:Y:S01]  /*0670*/  VIADD R8, R2.reuse, 0xffffffff ;  /* 0xffffffff02087836 */ /* 0x040fe20000000000 */
[----:B------:R-:W-:Y:S01]  /*0680*/  ISETP.EQ.OR P1, PT, R3, RZ, !P1 ;  /* 0x000000ff0300720c */ /* 0x000fe20004f22670 */
[----:B0-----:R-:W-:Y:S01]  /*0690*/  IMAD.MOV R23, RZ, RZ, -R12 ;  /* 0x000000ffff177224 */ /* 0x001fe200078e0a0c */
[----:B------:R-:W-:Y:S01]  /*06a0*/  ISETP.LT.U32.AND P0, PT, R19, 0x2, !P0 ;  /* 0x000000021300780c */ /* 0x000fe20004701070 */
[----:B------:R-:W0:Y:S02]  /*06b0*/  FENCE.VIEW.ASYNC.S ;  /* 0x00000000000073c6 */ /* 0x000e240000000000 */
[----:B0-----:R0:W1:Y:S01]  /*06c0*/  @!UP0 SYNCS.EXCH.64 URZ, [UR6+0x40], UR4 ;  /* 0x00004004063f85b2 */ /* 0x0010620008000100 */
[----:B------:R-:W-:Y:S01]  /*06d0*/  ISETP.EQ.AND P1, PT, R2, RZ, P1 ;  /* 0x000000ff0200720c */ /* 0x000fe20000f22270 */
[----:B--2---:R-:W-:Y:S01]  /*06e0*/  IMAD R11, R9, R23, R4 ;  /* 0x00000017090b7224 */ /* 0x004fe200078e0204 */
[----:B------:R-:W-:-:S02]  /*06f0*/  ISETP.GE.U32.AND P6, PT, R8, 0x2, PT ;  /* 0x000000020800780c */ /* 0x000fc40003fc6070 */
[----:B------:R-:W-:Y:S02]  /*0700*/  @P4 LEA.HI R0, R19, R19, RZ, 0x1 ;  /* 0x0000001313004211 */ /* 0x000fe400078f08ff */
[----:B------:R-:W-:Y:S02]  /*0710*/  SEL R18, RZ, 0x1, !P1 ;  /* 0x00000001ff127807 */ /* 0x000fe40004800000 */
[----:B------:R-:W-:Y:S02]  /*0720*/  @P4 SHF.R.S32.HI R0, RZ, 0x1, R0 ;  /* 0x00000001ff004819 */ /* 0x000fe40000011400 */
[----:B------:R-:W-:Y:S02]  /*0730*/  SEL R18, R18, 0x2, P6 ;  /* 0x0000000212127807 */ /* 0x000fe40003000000 */
[----:B------:R-:W-:Y:S02]  /*0740*/  @P4 ISETP.NE.AND P5, PT, R0, R11, PT ;  /* 0x0000000b0000420c */ /* 0x000fe40003fa5270 */
[----:B------:R-:W-:Y:S01]  /*0750*/  SEL R11, RZ, 0x1, !P0 ;  /* 0x00000001ff0b7807 */ /* 0x000fe20004000000 */
[----:B------:R0:W2:Y:S01]  /*0760*/  @!UP1 SYNCS.EXCH.64 URZ, [UR6+0x48], UR4 ;  /* 0x00004804063f95b2 */ /* 0x0000a20008000100 */
[----:B------:R-:W-:Y:S01]  /*0770*/  @P4 SEL R22, RZ, 0x1, P5 ;  /* 0x00000001ff164807 */ /* 0x000fe20002800000 */
[----:B------:R-:W-:Y:S01]  /*0780*/  NOP ;  /* 0x0000000000007918 */ /* 0x000fe20000000000 */
[----:B------:R-:W-:-:S02]  /*0790*/  LOP3.LUT R0, R65, 0x7f, RZ, 0xc0, !PT ;  /* 0x0000007f41007812 */ /* 0x000fc400078ec0ff */
[----:B------:R-:W-:Y:S01]  /*07a0*/  LOP3.LUT R22, R22, R11, RZ, 0xc0, !PT ;  /* 0x0000000b16167212 */ /* 0x000fe200078ec0ff */
[----:B01----:R-:W-:Y:S06]  /*07b0*/  @!P2 BRA `(.L_x_3) ;  /* 0x000000000008a947 */ /* 0x003fec0003800000 */
[----:B--2-4-:R-:W-:Y:S01]  /*07c0*/  UCGABAR_ARV ;  /* 0x00000000000079c7 */ /* 0x014fe20008000000 */
[----:B------:R-:W-:Y:S05]  /*07d0*/  BRA `(.L_x_4) ;  /* 0x0000000000047947 */ /* 0x000fea0003800000 */
.L_x_3:
[----:B--2-4-:R-:W-:Y:S01]  /*07e0*/  NOP ;  /* 0x0000000000007918 */ /* 0x014fe20000000000 */
.L_x_4:
[----:B------:R-:W0:Y:S01]  /*07f0*/  LDC R2, c[0x0][0x65c] ;  /* 0x00019700ff027b82 */ /* 0x000e220000000800 */
[----:B------:R-:W-:Y:S02]  /*0800*/  IMAD.U32 R10, RZ, RZ, UR8 ;  /* 0x00000008ff0a7e24 */ /* 0x000fe4000f8e00ff */
[----:B------:R-:W-:Y:S01]  /*0810*/  IMAD.MOV.U32 R11, RZ, RZ, RZ ;  /* 0x000000ffff0b7224 */ /* 0x000fe200078e00ff */
[----:B0-----:R-:W-:-:S04]  /*0820*/  ISETP.NE.AND P1, PT, R2, 0x1, PT ;  /* 0x000000010200780c */ /* 0x001fc80003f25270 */
[----:B------:R-:W-:-:S09]  /*0830*/  P2R R5, PR, RZ, 0x2 ;  /* 0x00000002ff057803 */ /* 0x000fd20000000000 */
[----:B------:R-:W0:Y:S01]  /*0840*/  @P1 LDC R17, c[0x0][0x10] ;  /* 0x00000400ff111b82 */ /* 0x000e220000000800 */
[----:B------:R-:W-:Y:S02]  /*0850*/  @P1 IMAD.MOV.U32 R5, RZ, RZ, RZ ;  /* 0x000000ffff051224 */ /* 0x000fe400078e00ff */
[----:B------:R-:W-:-:S05]  /*0860*/  @P1 IMAD.MOV.U32 R15, RZ, RZ, RZ ;  /* 0x000000ffff0f1224 */ /* 0x000fca00078e00ff */
[----:B------:R-:W1:Y:S01]  /*0870*/  @!P1 LDC R13, c[0x0][0xc] ;  /* 0x00000300ff0d9b82 */ /* 0x000e620000000800 */
[----:B------:R-:W-:Y:S01]  /*0880*/  ULDC UR4, c[0x0][0xc] ;  /* 0x0000030000047ab9 */ /* 0x000fe20000000800 */
[----:B------:R-:W-:Y:S01]  /*0890*/  ULDC UR5, c[0x0][0x10] ;  /* 0x0000040000057ab9 */ /* 0x000fe20000000800 */
[----:B------:R-:W-:Y:S01]  /*08a0*/  ULDC UR6, c[0x0][0x14] ;  /* 0x0000050000067ab9 */ /* 0x000fe20000000800 */
[----:B------:R-:W-:-:S04]  /*08b0*/  UIMAD.WIDE.U32 UR4, UR4, UR5, URZ ;  /* 0x00000005040472a5 */ /* 0x000fc8000f8e003f */
[----:B------:R-:W-:Y:S02]  /*08c0*/  UIMAD.WIDE.U32 UR36, UR4, UR6, URZ ;  /* 0x00000006042472a5 */ /* 0x000fe4000f8e003f */
[----:B------:R-:W-:-:S04]  /*08d0*/  UIMAD UR40, UR5, UR6, URZ ;  /* 0x00000006052872a4 */ /* 0x000fc8000f8e023f */
[----:B------:R-:W-:Y:S01]  /*08e0*/  UIADD3 UR40, UR37, UR40, URZ ;  /* 0x0000002825287290 */ /* 0x000fe2000fffe03f */
[----:B0-----:R-:W-:-:S04]  /*08f0*/  @P1 IMAD.WIDE.U32 R16, R17, UR8, R4 ;  /* 0x0000000811101c25 */ /* 0x001fc8000f8e0004 */
[----:B------:R-:W-:Y:S02]  /*0900*/  @P1 IMAD.IADD R17, R17, 0x1, R15 ;  /* 0x0000000111111824 */ /* 0x000fe400078e020f */
[----:B-1----:R-:W-:-:S04]  /*0910*/  @!P1 IMAD.WIDE.U32 R10, R4, R13, R10 ;  /* 0x0000000d040a9225 */ /* 0x002fc800078e000a */
[----:B------:R-:W-:Y:S02]  /*0920*/  @!P1 IMAD.MOV.U32 R16, RZ, RZ, R10 ;  /* 0x000000ffff109224 */ /* 0x000fe400078e000a */
[----:B------:R-:W-:Y:S01]  /*0930*/  @!P1 IMAD.MOV.U32 R17, RZ, RZ, R11 ;  /* 0x000000ffff119224 */ /* 0x000fe200078e000b */
[----:B------:R-:W-:Y:S06]  /*0940*/  @!P2 BRA `(.L_x_5) ;  /* 0x00000000000ca947 */ /* 0x000fec0003800000 */
[----:B------:R-:W-:Y:S01]  /*0950*/  UCGABAR_WAIT ;  /* 0x0000000000007dc7 */ /* 0x000fe20008000000 */
[----:B------:R-:W-:Y:S01]  /*0960*/  CCTL.IVALL ;  /* 0x00000000ff00798f */ /* 0x000fe20002000000 */
[----:B------:R-:W-:Y:S05]  /*0970*/  BRA `(.L_x_6) ;  /* 0x0000000000047947 */ /* 0x000fea0003800000 */
.L_x_5:
[----:B------:R-:W-:Y:S06]  /*0980*/  BAR.SYNC.DEFER_BLOCKING 0x0 ;  /* 0x0000000000007b1d */ /* 0x000fec0000010000 */
.L_x_6:
[----:B------:R-:W-:Y:S05]  /*0990*/  @!P3 BRA `(.L_x_7) ;  /* 0x000000500028b947 */ /* 0x000fea0003800000 */
[----:B------:R-:W-:-:S13]  /*09a0*/  ISETP.GT.U32.AND P0, PT, R8, 0x1, PT ;  /* 0x000000010800780c */ /* 0x000fda0003f04070 */
[----:B------:R-:W-:Y:S05]  /*09b0*/  @P0 EXIT ;  /* 0x000000000000094d */ /* 0x000fea0003800000 */
[----:B------:R-:W-:Y:S01]  /*09c0*/  ULDC.64 UR4, c[0x0][0x650] ;  /* 0x0001940000047ab9 */ /* 0x000fe20000000a00 */
[----:B------:R-:W-:Y:S01]  /*09d0*/  PRMT R3, RZ, 0x7610, R3 ;  /* 0x00007610ff037816 */ /* 0x000fe20000000003 */
[----:B------:R-:W-:Y:S01]  /*09e0*/  IMAD.MOV.U32 R75, RZ, RZ, -0x1 ;  /* 0xffffffffff4b7424 */ /* 0x000fe200078e00ff */
[----:B------:R-:W-:Y:S01]  /*09f0*/  ISETP.GE.U32.AND P0, PT, R16, UR4, PT ;  /* 0x0000000410007c0c */ /* 0x000fe2000bf06070 */
[----:B------:R-:W-:Y:S02]  /*0a00*/  IMAD.MOV.U32 R74, RZ, RZ, -0x1 ;  /* 0xffffffffff4a7424 */ /* 0x000fe400078e00ff */
[----:B------:R-:W-:Y:S01]  /*0a10*/  IMAD.MOV.U32 R73, RZ, RZ, -0x1 ;  /* 0xffffffffff497424 */ /* 0x000fe200078e00ff */
[----:B------:R-:W-:-:S13]  /*0a20*/  ISETP.GE.U32.AND.EX P0, PT, R17, UR5, PT, P0 ;  /* 0x0000000511007c0c */ /* 0x000fda000bf06100 */
[----:B------:R-:W-:Y:S05]  /*0a30*/  @P0 BRA `(.L_x_8) ;  /* 0x0000000400280947 */ /* 0x000fea0003800000 */
[----:B------:R-:W0:Y:S01]  /*0a40*/  LDC.64 R24, c[0x0][0x628] ;  /* 0x00018a00ff187b82 */ /* 0x000e220000000a00 */
[----:B------:R-:W-:Y:S02]  /*0a50*/  IMAD.MOV.U32 R10, RZ, RZ, R16 ;  /* 0x000000ffff0a7224 */ /* 0x000fe400078e0010 */
[----:B------:R-:W-:-:S05]  /*0a60*/  IMAD.MOV.U32 R11, RZ, RZ, R17 ;  /* 0x000000ffff0b7224 */ /* 0x000fca00078e0011 */
[----:B------:R-:W1:Y:S08]  /*0a70*/  LDC R8, c[0x0][0x630] ;  /* 0x00018c00ff087b82 */ /* 0x000e700000000800 */
[----:B------:R-:W2:Y:S01]  /*0a80*/  LDC.64 R26, c[0x0][0x620] ;  /* 0x00018800ff1a7b82 */ /* 0x000ea20000000a00 */
[----:B0-----:R-:W-:-:S04]  /*0a90*/  ISETP.NE.U32.AND P0, PT, R24, RZ, PT ;  /* 0x000000ff1800720c */ /* 0x001fc80003f05070 */
[----:B------:R-:W-:-:S13]  /*0aa0*/  ISETP.NE.AND.EX P0, PT, R25, RZ, PT, P0 ;  /* 0x000000ff1900720c */ /* 0x000fda0003f05300 */
[----:B-12---:R-:W-:Y:S05]  /*0ab0*/  @!P0 BRA `(.L_x_9) ;  /* 0x0000000000288947 */ /* 0x006fea0003800000 */
[----:B------:R-:W0:Y:S02]  /*0ac0*/  LDC R3, c[0x0][0x634] ;  /* 0x00018d00ff037b82 */ /* 0x000e240000000800 */
[----:B0-----:R-:W-:-:S05]  /*0ad0*/  IADD3 R3, P0, R16, R3, RZ ;  /* 0x0000000310037210 */ /* 0x001fca0007f1e0ff */
[----:B------:R-:W-:-:S04]  /*0ae0*/  IMAD.X R21, RZ, RZ, R17, P0 ;  /* 0x000000ffff157224 */ /* 0x000fc800000e0611 */
[----:B------:R-:W-:-:S04]  /*0af0*/  IMAD.WIDE.U32 R10, R21, R24, RZ ;  /* 0x00000018150a7225 */ /* 0x000fc800078e00ff */
[----:B------:R-:W-:-:S04]  /*0b00*/  IMAD.WIDE.U32 R12, P0, R3, R25, R10 ;  /* 0x00000019030c7225 */ /* 0x000fc8000780000a */
[----:B------:R-:W-:-:S04]  /*0b10*/  IMAD.WIDE.U32 R10, R3, R24, RZ ;  /* 0x00000018030a7225 */ /* 0x000fc800078e00ff */
[----:B------:R-:W-:Y:S01]  /*0b20*/  IMAD.X R15, RZ, RZ, RZ, P0 ;  /* 0x000000ffff0f7224 */ /* 0x000fe200000e06ff */
[----:B------:R-:W-:Y:S01]  /*0b30*/  IADD3 RZ, P0, R11, R12, RZ ;  /* 0x0000000c0bff7210 */ /* 0x000fe20007f1e0ff */
[----:B------:R-:W-:-:S04]  /*0b40*/  IMAD.MOV.U32 R14, RZ, RZ, R13 ;  /* 0x000000ffff0e7224 */ /* 0x000fc800078e000d */
[----:B------:R-:W-:-:S08]  /*0b50*/  IMAD.WIDE.U32.X R10, R21, R25, R14, P0 ;  /* 0x00000019150a7225 */ /* 0x000fd000000e040e */
.L_x_9:
[----:B------:R-:W0:Y:S01]  /*0b60*/  LDC.64 R30, c[0x0][0x640] ;  /* 0x00019000ff1e7b82 */ /* 0x000e220000000a00 */
[-CC-:B------:R-:W-:Y:S01]  /*0b70*/  SHF.R.U64 R73, R10, R8.reuse, R11.reuse ;  /* 0x000000080a497219 */ /* 0x180fe2000000120b */
[----:B------:R-:W-:Y:S01]  /*0b80*/  IMAD R29, R9, R23, R4 ;  /* 0x00000017091d7224 */ /* 0x000fe200078e0204 */
[----:B------:R-:W-:Y:S01]  /*0b90*/  SHF.R.U32.HI R3, RZ, R8, R11 ;  /* 0x00000008ff037219 */ /* 0x000fe2000001160b */
[----:B------:R-:W-:Y:S01]  /*0ba0*/  IMAD.MOV.U32 R23, RZ, RZ, 0x1 ;  /* 0x00000001ff177424 */ /* 0x000fe200078e00ff */
[----:B------:R-:W-:-:S03]  /*0bb0*/  IADD3 R5, P0, RZ, -R73, RZ ;  /* 0x80000049ff057210 */ /* 0x000fc60007f1e0ff */
[----:B------:R-:W1:Y:S02]  /*0bc0*/  LDC R12, c[0x0][0x618] ;  /* 0x00018600ff0c7b82 */ /* 0x000e640000000800 */
[----:B------:R-:W-:Y:S02]  /*0bd0*/  IMAD.X R3, RZ, RZ, ~R3, P0 ;  /* 0x000000ffff037224 */ /* 0x000fe400000e0e03 */
[----:B------:R-:W-:-:S04]  /*0be0*/  IMAD.WIDE.U32 R10, R5, R26, R16 ;  /* 0x0000001a050a7225 */ /* 0x000fc800078e0010 */
[----:B------:R-:W2:Y:S01]  /*0bf0*/  LDC R20, c[0x0][0x608] ;  /* 0x00018200ff147b82 */ /* 0x000ea20000000800 */
[----:B------:R-:W-:Y:S02]  /*0c00*/  IMAD R8, R3, R26, RZ ;  /* 0x0000001a03087224 */ /* 0x000fe400078e02ff */
[----:B------:R-:W-:Y:S02]  /*0c10*/  IMAD.MOV.U32 R3, RZ, RZ, -0x1 ;  /* 0xffffffffff037424 */ /* 0x000fe400078e00ff */
[----:B------:R-:W-:-:S03]  /*0c20*/  IMAD R5, R5, R27, R8 ;  /* 0x0000001b05057224 */ /* 0x000fc600078e0208 */
[----:B------:R-:W3:Y:S01]  /*0c30*/  LDC R28, c[0x0][0x658] ;  /* 0x00019600ff1c7b82 */ /* 0x000ee20000000800 */
[----:B------:R-:W-:Y:S01]  /*0c40*/  IMAD.IADD R5, R11, 0x1, R5 ;  /* 0x000000010b057824 */ /* 0x000fe200078e0205 */
[----:B0-----:R-:W-:-:S04]  /*0c50*/  ISETP.NE.U32.AND P0, PT, R30, RZ, PT ;  /* 0x000000ff1e00720c */ /* 0x001fc80003f05070 */
[----:B------:R-:W-:Y:S02]  /*0c60*/  ISETP.NE.AND.EX P0, PT, R31, RZ, PT, P0 ;  /* 0x000000ff1f00720c */ /* 0x000fe40003f05300 */
[----:B------:R-:W0:Y:S01]  /*0c70*/  LDC R24, c[0x0][0x600] ;  /* 0x00018000ff187b82 */ /* 0x000e220000000800 */
[-CC-:B-1----:R-:W-:Y:S02]  /*0c80*/  SHF.R.U64 R14, R10, R12.reuse, R5.reuse ;  /* 0x0000000c0a0e7219 */ /* 0x182fe40000001205 */
[----:B------:R-:W-:-:S05]  /*0c90*/  SHF.R.U32.HI R5, RZ, R12, R5 ;  /* 0x0000000cff057219 */ /* 0x000fca0000011605 */
[----:B------:R-:W1:Y:S01]  /*0ca0*/  LDC R15, c[0x0][0x648] ;  /* 0x00019200ff0f7b82 */ /* 0x000e620000000800 */
[-CC-:B--2---:R-:W-:Y:S02]  /*0cb0*/  SHF.R.U64 R27, R14, R20.reuse, R5.reuse ;  /* 0x000000140e1b7219 */ /* 0x184fe40000001205 */
[----:B------:R-:W-:-:S05]  /*0cc0*/  SHF.R.U32.HI R5, RZ, R20, R5 ;  /* 0x00000014ff057219 */ /* 0x000fca0000011605 */
[----:B------:R-:W2:Y:S01]  /*0cd0*/  LDC R21, c[0x0][0x638] ;  /* 0x00018e00ff157b82 */ /* 0x000ea20000000800 */
[-CC-:B---3--:R-:W-:Y:S02]  /*0ce0*/  SHF.R.U64 R20, R27, R28.reuse, R5.reuse ;  /* 0x0000001c1b147219 */ /* 0x188fe40000001205 */
[-C--:B------:R-:W-:Y:S02]  /*0cf0*/  SHF.L.U32 R3, R3, R28.reuse, RZ ;  /* 0x0000001c03037219 */ /* 0x080fe400000006ff */
[----:B------:R-:W-:Y:S01]  /*0d00*/  SHF.R.U32.HI R5, RZ, R28, R5 ;  /* 0x0000001cff057219 */ /* 0x000fe20000011605 */
[----:B------:R-:W-:Y:S01]  /*0d10*/  IMAD.MOV.U32 R4, RZ, RZ, R20 ;  /* 0x000000ffff047224 */ /* 0x000fe200078e0014 */
[----:B------:R-:W-:Y:S01]  /*0d20*/  LOP3.LUT R12, RZ, R3, RZ, 0x33, !PT ;  /* 0x00000003ff0c7212 */ /* 0x000fe200078e33ff */
[----:B------:R-:W3:Y:S01]  /*0d30*/  LDC R25, c[0x0][0x610] ;  /* 0x00018400ff197b82 */ /* 0x000ee20000000800 */
[----:B------:R-:W-:Y:S05]  /*0d40*/  @!P0 BRA `(.L_x_10) ;  /* 0x0000000000288947 */ /* 0x000fea0003800000 */
[----:B------:R-:W4:Y:S02]  /*0d50*/  LDC R3, c[0x0][0x64c] ;  /* 0x00019300ff037b82 */ /* 0x000f240000000800 */
[----:B----4-:R-:W-:-:S05]  /*0d60*/  IADD3 R3, P0, R20, R3, RZ ;  /* 0x0000000314037210 */ /* 0x010fca0007f1e0ff */
        /* <DEDUP_REMOVED lines=8> */
.L_x_10:
[----:B-1----:R-:W-:Y:S01]  /*0df0*/  SHF.R.U64 R4, R4, R15, R5 ;  /* 0x0000000f04047219 */ /* 0x002fe20000001205 */
[----:B0-----:R-:W-:Y:S01]  /*0e00*/  VIADD R5, R24, 0xffffffff ;  /* 0xffffffff18057836 */ /* 0x001fe20000000000 */
[----:B------:R-:W-:Y:S02]  /*0e10*/  SHF.L.U32 R3, R23, R28, RZ ;  /* 0x0000001c17037219 */ /* 0x000fe400000006ff */
[----:B------:R-:W-:Y:S01]  /*0e20*/  LOP3.LUT R12, R27, R12, RZ, 0xc0, !PT ;  /* 0x0000000c1b0c7212 */ /* 0x000fe200078ec0ff */
[----:B------:R-:W-:Y:S01]  /*0e30*/  IMAD.MOV R8, RZ, RZ, -R4 ;  /* 0x000000ffff087224 */ /* 0x000fe200078e0a04 */
[----:B------:R-:W-:Y:S02]  /*0e40*/  SEL R6, R6, R29, !P1 ;  /* 0x0000001d06067207 */ /* 0x000fe40004800000 */
[----:B------:R-:W-:Y:S01]  /*0e50*/  LOP3.LUT R5, R14, R5, RZ, 0xc0, !PT ;  /* 0x000000050e057212 */ /* 0x000fe200078ec0ff */
[----:B------:R-:W-:Y:S02]  /*0e60*/  IMAD R9, R3, R4, R12 ;  /* 0x0000000403097224 */ /* 0x000fe400078e020c */
[----:B--2---:R-:W-:-:S02]  /*0e70*/  IMAD R3, R8, R21, R20 ;  /* 0x0000001508037224 */ /* 0x004fc400078e0214 */
[----:B---3--:R-:W-:Y:S02]  /*0e80*/  IMAD R6, R9, R25, R6 ;  /* 0x0000001909067224 */ /* 0x008fe400078e0206 */
[----:B------:R-:W-:Y:S02]  /*0e90*/  IMAD R75, R3, R24, R5 ;  /* 0x00000018034b7224 */ /* 0x000fe400078e0205 */
[----:B------:R-:W-:-:S03]  /*0ea0*/  IMAD.MOV.U32 R4, RZ, RZ, 0x1 ;  /* 0x00000001ff047424 */ /* 0x000fc600078e00ff */
[----:B------:R-:W-:Y:S02]  /*0eb0*/  SEL R74, R75, R6, !P1 ;  /* 0x000000064b4a7207 */ /* 0x000fe40004800000 */
[----:B------:R-:W-:Y:S02]  /*0ec0*/  PRMT R3, R4, 0x7610, R3 ;  /* 0x0000761004037816 */ /* 0x000fe40000000003 */
[----:B------:R-:W-:-:S07]  /*0ed0*/  SEL R75, R6, R75, !P1 ;  /* 0x0000004b064b7207 */ /* 0x000fce0004800000 */
.L_x_8:
[----:B------:R-:W-:-:S08]  /*0ee0*/  NOP ;  /* 0x0000000000007918 */ /* 0x000fd00000000000 */
[----:B------:R-:W0:Y:S02]  /*0ef0*/  USETMAXREG.TRY_ALLOC.CTAPOOL UP0, 0xe8 ;  /* 0x000000e8000079c8 */ /* 0x000e240008000600 */
[----:B0-----:R-:W-:-:S13]  /*0f00*/  PLOP3.LUT P0, PT, PT, PT, UP0, 0x80, 0x0 ;  /* 0x000000000000781c */ /* 0x001fda0003f0f008 */
[----:B------:R-:W-:Y:S05]  /*0f10*/  @!P0 BRA `(.L_x_8) ;  /* 0xfffffffc00f08947 */ /* 0x000fea000383ffff */
[----:B------:R-:W-:Y:S01]  /*0f20*/  ULDC.64 UR4, c[0x0][0x598] ;  /* 0x0001660000047ab9 */ /* 0x000fe20000000a00 */
[----:B------:R-:W-:Y:S01]  /*0f30*/  ULDC.64 UR50, c[0x0][0x208] ;  /* 0x0000820000327ab9 */ /* 0x000fe20000000a00 */
[----:B------:R-:W-:-:S04]  /*0f40*/  ISETP.NE.U32.AND P0, PT, RZ, UR4, PT ;  /* 0x00000004ff007c0c */ /* 0x000fc8000bf05070 */
[----:B------:R-:W-:-:S13]  /*0f50*/  ISETP.NE.AND.EX P0, PT, RZ, UR5, PT, P0 ;  /* 0x00000005ff007c0c */ /* 0x000fda000bf05300 */
[----:B------:R-:W-:Y:S05]  /*0f60*/  @!P0 BRA `(.L_x_11) ;  /* 0x00000000001c8947 */ /* 0x000fea0003800000 */
[----:B------:R-:W0:Y:S02]  /*0f70*/  LDC.64 R4, c[0x0][0x598] ;  /* 0x00016600ff047b82 */ /* 0x000e240000000a00 */
[----:B0-----:R-:W2:Y:S02]  /*0f80*/  LDG.E.64 R4, desc[UR50][R4.64] ;  /* 0x0000003204047981 */ /* 0x001ea4000c1e1b00 */
[----:B--2---:R-:W-:-:S04]  /*0f90*/  ISETP.NE.U32.AND P0, PT, R4, RZ, PT ;  /* 0x000000ff0400720c */ /* 0x004fc80003f05070 */
[----:B------:R-:W-:-:S13]  /*0fa0*/  ISETP.NE.AND.EX P0, PT, R5, RZ, PT, P0 ;  /* 0x000000ff0500720c */ /* 0x000fda0003f05300 */
[----:B------:R-:W-:Y:S05]  /*0fb0*/  @!P0 BRA `(.L_x_11) ;  /* 0x0000000000088947 */ /* 0x000fea0003800000 */
[----:B------:R0:W5:Y:S01]  /*0fc0*/  LD.E R23, desc[UR50][R4.64] ;  /* 0x0000003204177980 */ /* 0x000162000c101900 */
[----:B------:R-:W-:Y:S05]  /*0fd0*/  BRA `(.L_x_12) ;  /* 0x0000000000247947 */ /* 0x000fea0003800000 */
.L_x_11:
[----:B------:R-:W-:Y:S02]  /*0fe0*/  ULDC.64 UR4, c[0x0][0x588] ;  /* 0x0001620000047ab9 */ /* 0x000fe40000000a00 */
[----:B------:R-:W-:-:S04]  /*0ff0*/  ISETP.NE.U32.AND P0, PT, RZ, UR4, PT ;  /* 0x00000004ff007c0c */ /* 0x000fc8000bf05070 */
[----:B------:R-:W-:-:S13]  /*1000*/  ISETP.NE.AND.EX P0, PT, RZ, UR5, PT, P0 ;  /* 0x00000005ff007c0c */ /* 0x000fda000bf05300 */
[----:B------:R-:W-:Y:S05]  /*1010*/  @!P0 BRA `(.L_x_13) ;  /* 0x00000000000c8947 */ /* 0x000fea0003800000 */
[----:B------:R-:W0:Y:S02]  /*1020*/  LDC.64 R4, c[0x0][0x588] ;  /* 0x00016200ff047b82 */ /* 0x000e240000000a00 */
[----:B0-----:R1:W5:Y:S01]  /*1030*/  LDG.E R23, desc[UR50][R4.64] ;  /* 0x0000003204177981 */ /* 0x001362000c1e1900 */
[----:B------:R-:W-:Y:S05]  /*1040*/  BRA `(.L_x_12) ;  /* 0x0000000000087947 */ /* 0x000fea0003800000 */
.L_x_13:
[----:B------:R-:W-:Y:S02]  /*1050*/  ULDC UR4, c[0x0][0x580] ;  /* 0x0001600000047ab9 */ /* 0x000fe40000000800 */
[----:B------:R-:W-:-:S07]  /*1060*/  IMAD.U32 R23, RZ, RZ, UR4 ;  /* 0x00000004ff177e24 */ /* 0x000fce000f8e00ff */
.L_x_12:
[----:B------:R-:W-:Y:S02]  /*1070*/  ULDC.64 UR4, c[0x0][0x5a0] ;  /* 0x0001680000047ab9 */ /* 0x000fe40000000a00 */
[----:B------:R-:W-:-:S04]  /*1080*/  ISETP.NE.U32.AND P0, PT, RZ, UR4, PT ;  /* 0x00000004ff007c0c */ /* 0x000fc8000bf05070 */
[----:B------:R-:W-:-:S13]  /*1090*/  ISETP.NE.AND.EX P0, PT, RZ, UR5, PT, P0 ;  /* 0x00000005ff007c0c */ /* 0x000fda000bf05300 */
[----:B------:R-:W-:Y:S05]  /*10a0*/  @!P0 BRA `(.L_x_14) ;  /* 0x00000000001c8947 */ /* 0x000fea0003800000 */
[----:B01----:R-:W0:Y:S02]  /*10b0*/  LDC.64 R4, c[0x0][0x5a0] ;  /* 0x00016800ff047b82 */ /* 0x003e240000000a00 */
[----:B0-----:R-:W2:Y:S02]  /*10c0*/  LDG.E.64 R4, desc[UR50][R4.64] ;  /* 0x0000003204047981 */ /* 0x001ea4000c1e1b00 */
[----:B--2---:R-:W-:-:S04]  /*10d0*/  ISETP.NE.U32.AND P0, PT, R4, RZ, PT ;  /* 0x000000ff0400720c */ /* 0x004fc80003f05070 */
[----:B------:R-:W-:-:S13]  /*10e0*/  ISETP.NE.AND.EX P0, PT, R5, RZ, PT, P0 ;  /* 0x000000ff0500720c */ /* 0x000fda0003f05300 */
[----:B------:R-:W-:Y:S05]  /*10f0*/  @!P0 BRA `(.L_x_14) ;  /* 0x0000000000088947 */ /* 0x000fea0003800000 */
[----:B------:R0:W5:Y:S01]  /*1100*/  LD.E R58, desc[UR50][R4.64] ;  /* 0x00000032043a7980 */ /* 0x000162000c101900 */
[----:B------:R-:W-:Y:S05]  /*1110*/  BRA `(.L_x_15) ;  /* 0x0000000000247947 */ /* 0x000fea0003800000 */
.L_x_14:
[----:B------:R-:W-:Y:S02]  /*1120*/  ULDC.64 UR4, c[0x0][0x590] ;  /* 0x0001640000047ab9 */ /* 0x000fe40000000a00 */
[----:B------:R-:W-:-:S04]  /*1130*/  ISETP.NE.U32.AND P0, PT, RZ, UR4, PT ;  /* 0x00000004ff007c0c */ /* 0x000fc8000bf05070 */
[----:B------:R-:W-:-:S13]  /*1140*/  ISETP.NE.AND.EX P0, PT, RZ, UR5, PT, P0 ;  /* 0x00000005ff007c0c */ /* 0x000fda000bf05300 */
[----:B------:R-:W-:Y:S05]  /*1150*/  @!P0 BRA `(.L_x_16) ;  /* 0x00000000000c8947 */ /* 0x000fea0003800000 */
[----:B------:R-:W2:Y:S02]  /*1160*/  LDC.64 R58, c[0x0][0x590] ;  /* 0x00016400ff3a7b82 */ /* 0x000ea40000000a00 */
[----:B--2---:R2:W5:Y:S01]  /*1170*/  LDG.E R58, desc[UR50][R58.64] ;  /* 0x000000323a3a7981 */ /* 0x004562000c1e1900 */
[----:B------:R-:W-:Y:S05]  /*1180*/  BRA `(.L_x_15) ;  /* 0x0000000000087947 */ /* 0x000fea0003800000 */
.L_x_16:
[----:B------:R-:W-:Y:S02]  /*1190*/  ULDC UR4, c[0x0][0x584] ;  /* 0x0001610000047ab9 */ /* 0x000fe40000000800 */
[----:B------:R-:W-:-:S07]  /*11a0*/  IMAD.U32 R58, RZ, RZ, UR4 ;  /* 0x00000004ff3a7e24 */ /* 0x000fce000f8e00ff */
.L_x_15:
[----:B------:R-:W-:-:S13]  /*11b0*/  LOP3.LUT P0, RZ, R3, 0xff, RZ, 0xc0, !PT ;  /* 0x000000ff03ff7812 */ /* 0x000fda000780c0ff */
[----:B------:R-:W-:Y:S05]  /*11c0*/  @!P0 EXIT ;  /* 0x000000000000894d */ /* 0x000fea0003800000 */
[----:B01----:R-:W2:Y:S01]  /*11d0*/  LDC.64 R4, c[0x0][0x5c8] ;  /* 0x00017200ff047b82 */ /* 0x003ea20000000a00 */
[----:B------:R-:W-:Y:S01]  /*11e0*/  LOP3.LUT R7, R7, 0x1, RZ, 0xc0, !PT ;  /* 0x0000000107077812 */ /* 0x000fe200078ec0ff */
[----:B------:R-:W-:Y:S01]  /*11f0*/  ULDC.64 UR4, c[0x0][0x288] ;  /* 0x0000a20000047ab9 */ /* 0x000fe20000000a00 */
[----:B------:R-:W-:Y:S01]  /*1200*/  SHF.R.U32.HI R3, RZ, 0x1, R0 ;  /* 0x00000001ff037819 */ /* 0x000fe20000011600 */
[----:B------:R-:W-:Y:S01]  /*1210*/  IMAD.U32 R9, RZ, RZ, UR4 ;  /* 0x00000004ff097e24 */ /* 0x000fe2000f8e00ff */
[----:B------:R-:W-:Y:S01]  /*1220*/  SHF.R.U32.HI R0, RZ, 0x2, R65 ;  /* 0x00000002ff007819 */ /* 0x000fe20000011641 */
[----:B------:R-:W-:Y:S01]  /*1230*/  UIADD3 UR4, UR5, 0x3f, URZ ;  /* 0x0000003f05047890 */ /* 0x000fe2000fffe03f */
[----:B------:R-:W-:Y:S01]  /*1240*/  IMAD.SHL.U32 R11, R7, 0x40, RZ ;  /* 0x00000040070b7824 */ /* 0x000fe200078e00ff */
[----:B------:R-:W0:Y:S01]  /*1250*/  LDC R62, c[0x0][0x658] ;  /* 0x00019600ff3e7b82 */ /* 0x000e220000000800 */
[----:B------:R-:W-:Y:S01]  /*1260*/  LOP3.LUT R0, R0, 0x7, RZ, 0xc0, !PT ;  /* 0x0000000700007812 */ /* 0x000fe200078ec0ff */
[----:B------:R-:W-:Y:S01]  /*1270*/  USHF.R.S32.HI UR5, URZ, 0x1f, UR4 ;  /* 0x0000001f3f057899 */ /* 0x000fe20008011404 */
[----:B------:R-:W-:Y:S01]  /*1280*/  LOP3.LUT R3, R3, 0x30, RZ, 0xc0, !PT ;  /* 0x0000003003037812 */ /* 0x000fe200078ec0ff */
[----:B------:R-:W-:Y:S01]  /*1290*/  ULDC.64 UR42, c[0x0][0x5b0] ;  /* 0x00016c00002a7ab9 */ /* 0x000fe20000000a00 */
[--C-:B------:R-:W-:Y:S01]  /*12a0*/  LOP3.LUT R56, R11, 0x40, R0.reuse, 0xe2, !PT ;  /* 0x000000400b387812 */ /* 0x100fe200078ee200 */
[----:B------:R-:W-:Y:S01]  /*12b0*/  ULEA.HI UR5, UR5, UR4, URZ, 0x6 ;  /* 0x0000000405057291 */ /* 0x000fe2000f8f303f */
[C---:B------:R-:W-:Y:S01]  /*12c0*/  LOP3.LUT R64, R65.reuse, 0x3, RZ, 0xc0, !PT ;  /* 0x0000000341407812 */ /* 0x040fe200078ec0ff */
[----:B------:R-:W-:Y:S01]  /*12d0*/  USHF.L.U64.HI UR41, UR42, 0x8, UR43 ;  /* 0x000000082a297899 */ /* 0x000fe2000801022b */
[-C--:B------:R-:W-:Y:S01]  /*12e0*/  IADD3 R0, RZ, -R3.reuse, -R0 ;  /* 0x80000003ff007210 */ /* 0x080fe20007ffe800 */
[----:B------:R-:W-:Y:S01]  /*12f0*/  USHF.R.S32.HI UR43, URZ, 0x6, UR5 ;  /* 0x000000063f2b7899 */ /* 0x000fe20008011405 */
[----:B------:R-:W-:Y:S01]  /*1300*/  LOP3.LUT R56, R56, R3, RZ, 0xfc, !PT ;  /* 0x0000000338387212 */ /* 0x000fe200078efcff */
[----:B------:R-:W-:Y:S01]  /*1310*/  IMAD.MOV.U32 R3, RZ, RZ, -0x1 ;  /* 0xffffffffff037424 */ /* 0x000fe200078e00ff */
[----:B------:R-:W-:Y:S01]  /*1320*/  LOP3.LUT R66, R65, 0x80, RZ, 0xc0, !PT ;  /* 0x0000008041427812 */ /* 0x000fe200078ec0ff */
[----:B------:R-:W-:Y:S01]  /*1330*/  IMAD R64, R64, -0x2, R9 ;  /* 0xfffffffe40407824 */ /* 0x000fe200078e0209 */
[----:B------:R-:W-:Y:S01]  /*1340*/  UISETP.LT.AND UP0, UPT, UR43, 0x1, UPT ;  /* 0x000000012b00788c */ /* 0x000fe2000bf01270 */
[----:B------:R-:W-:Y:S01]  /*1350*/  IMAD.MOV.U32 R9, RZ, RZ, 0x1 ;  /* 0x00000001ff097424 */ /* 0x000fe200078e00ff */
[----:B------:R-:W-:Y:S01]  /*1360*/  ULDC UR4, c[0x0][0x284] ;  /* 0x0000a10000047ab9 */ /* 0x000fe20000000800 */
[C---:B--2---:R-:W-:Y:S01]  /*1370*/  IMAD.SHL.U32 R59, R4.reuse, 0x100, RZ ;  /* 0x00000100043b7824 */ /* 0x044fe200078e00ff */
[----:B------:R-:W-:Y:S01]  /*1380*/  USHF.L.U32 UR42, UR42, 0x8, URZ ;  /* 0x000000082a2a7899 */ /* 0x000fe2000800063f */
[----:B------:R-:W-:Y:S01]  /*1390*/  IMAD R0, R7, -0x40, R0 ;  /* 0xffffffc007007824 */ /* 0x000fe200078e0200 */
[----:B------:R-:W-:Y:S01]  /*13a0*/  USEL UR47, UR43, 0x1, UP0 ;  /* 0x000000012b2f7887 */ /* 0x000fe20008000000 */
[C-C-:B------:R-:W-:Y:S01]  /*13b0*/  SHF.L.U64.HI R63, R4.reuse, 0x3, R5.reuse ;  /* 0x00000003043f7819 */ /* 0x140fe20000010205 */
[----:B------:R-:W-:Y:S01]  /*13c0*/  IMAD.SHL.U32 R60, R4, 0x8, RZ ;  /* 0x00000008043c7824 */ /* 0x000fe200078e00ff */
[-C--:B0-----:R-:W-:Y:S01]  /*13d0*/  SHF.L.U32 R3, R3, R62.reuse, RZ ;  /* 0x0000003e03037219 */ /* 0x081fe200000006ff */
[----:B------:R-:W-:Y:S01]  /*13e0*/  IMAD.SHL.U32 R65, R65, 0x2, RZ ;  /* 0x0000000241417824 */ /* 0x000fe200078e00ff */
[----:B------:R-:W-:Y:S01]  /*13f0*/  SHF.L.U32 R62, R9, R62, RZ ;  /* 0x0000003e093e7219 */ /* 0x000fe200000006ff */
[----:B------:R-:W-:Y:S01]  /*1400*/  VIADD R71, R0, UR4 ;  /* 0x0000000400477c36 */ /* 0x000fe20008000000 */
[----:B------:R-:W-:Y:S01]  /*1410*/  SHF.L.U64.HI R61, R4, 0x8, R5 ;  /* 0x00000008043d7819 */ /* 0x000fe20000010205 */
[----:B------:R-:W-:Y:S01]  /*1420*/  IMAD.MOV.U32 R57, RZ, RZ, RZ ;  /* 0x000000ffff397224 */ /* 0x000fe200078e00ff */
[----:B------:R-:W-:Y:S01]  /*1430*/  LOP3.LUT R72, R18, 0x1, RZ, 0xfc, !PT ;  /* 0x0000000112487812 */ /* 0x000fe200078efcff */
[----:B------:R-:W-:Y:S01]  /*1440*/  ULOP3.LUT UR44, UR42, 0x2, URZ, 0xfc, !UPT ;  /* 0x000000022a2c7892 */ /* 0x000fe2000f8efc3f */
[----:B------:R-:W-:Y:S01]  /*1450*/  SHF.R.U32.HI R66, RZ, 0x7, R66 ;  /* 0x00000007ff427819 */ /* 0x000fe20000011642 */
[----:B------:R-:W-:Y:S01]  /*1460*/  ULOP3.LUT UR45, UR42, 0x10, URZ, 0xfc, !UPT ;  /* 0x000000102a2d7892 */ /* 0x000fe2000f8efc3f */
[----:B------:R-:W-:Y:S01]  /*1470*/  LOP3.LUT R67, RZ, R3, RZ, 0x33, !PT ;  /* 0x00000003ff437212 */ /* 0x000fe200078e33ff */
[----:B------:R-:W-:Y:S01]  /*1480*/  ULOP3.LUT UR46, UR42, 0x12, URZ, 0xfc, !UPT ;  /* 0x000000122a2e7892 */ /* 0x000fe2000f8efc3f */
[C---:B------:R-:W-:Y:S01]  /*1490*/  LOP3.LUT R68, R59.reuse, 0x2, RZ, 0xfc, !PT ;  /* 0x000000023b447812 */ /* 0x040fe200078efcff */
[----:B------:R-:W-:Y:S01]  /*14a0*/  UIADD3 UR47, UR43, -UR47, URZ ;  /* 0x8000002f2b2f7290 */ /* 0x000fe2000fffe03f */
[C---:B------:R-:W-:Y:S01]  /*14b0*/  LOP3.LUT R69, R59.reuse, 0x10, RZ, 0xfc, !PT ;  /* 0x000000103b457812 */ /* 0x040fe200078efcff */
[----:B------:R-:W-:Y:S01]  /*14c0*/  UMOV UR38, URZ ;  /* 0x0000003f00267c82 */ /* 0x000fe20008000000 */
[----:B------:R-:W-:Y:S01]  /*14d0*/  LOP3.LUT R70, R59, 0x12, RZ, 0xfc, !PT ;  /* 0x000000123b467812 */ /* 0x000fe200078efcff */
[----:B------:R-:W-:-:S08]  /*14e0*/  UMOV UR39, URZ ;  /* 0x0000003f00277c82 */ /* 0x000fd00008000000 */
.L_x_100:
[----:B0-----:R-:W0:Y:S01]  /*14f0*/  SHFL.IDX PT, R0, R66, RZ, 0x1f ;  /* 0x00001fff42007589 */ /* 0x001e2200000e0000 */
[----:B------:R-:W1:Y:S01]  /*1500*/  S2UR UR6, SR_CgaCtaId ;  /* 0x00000000000679c3 */ /* 0x000e620000008800 */
[----:B------:R-:W-:Y:S01]  /*1510*/  UMOV UR49, 0x400 ;  /* 0x0000040000317882 */ /* 0x000fe20000000000 */
[----:B0-----:R-:W-:Y:S01]  /*1520*/  R2UR UR4, R0 ;  /* 0x00000000000472ca */ /* 0x001fe200000e0000 */
[----:B-1----:R-:W-:-:S12]  /*1530*/  ULEA UR49, UR6, UR49, 0x18 ;  /* 0x0000003106317291 */ /* 0x002fd8000f8ec03f */
[----:B------:R-:W-:-:S04]  /*1540*/  ULEA.HI UR5, UR4, UR4, URZ, 0x1 ;  /* 0x0000000404057291 */ /* 0x000fc8000f8f083f */
[----:B------:R-:W-:-:S04]  /*1550*/  ULOP3.LUT UR5, UR5, 0x7fffe, URZ, 0xc0, !UPT ;  /* 0x0007fffe05057892 */ /* 0x000fc8000f8ec03f */
[----:B------:R-:W-:-:S03]  /*1560*/  UIADD3 UR5, UR4, -UR5, URZ ;  /* 0x8000000504057290 */ /* 0x000fc6000fffe03f */
[----:B------:R-:W-:Y:S01]  /*1570*/  ULDC UR4, c[0x0][0x28c] ;  /* 0x0000a30000047ab9 */ /* 0x000fe20000000800 */
[----:B------:R-:W-:Y:S01]  /*1580*/  ULEA UR5, UR5, UR49, 0xd ;  /* 0x0000003105057291 */ /* 0x000fe2000f8e683f */
[----:B------:R-:W-:-:S03]  /*1590*/  ISETP.LT.AND P0, PT, RZ, UR4, PT ;  /* 0x00000004ff007c0c */ /* 0x000fc6000bf01270 */
[----:B------:R-:W-:-:S04]  /*15a0*/  UIADD3 UR5, UR5, 0x100, URZ ;  /* 0x0000010005057890 */ /* 0x000fc8000fffe03f */
[----:B------:R-:W-:-:S04]  /*15b0*/  USHF.R.U32.HI UR5, URZ, 0x4, UR5 ;  /* 0x000000043f057899 */ /* 0x000fc80008011605 */
[----:B------:R-:W-:-:S04]  /*15c0*/  ULOP3.LUT UR5, UR5, 0x3fff, URZ, 0xc0, !UPT ;  /* 0x00003fff05057892 */ /* 0x000fc8000f8ec03f */
[----:B------:R-:W-:Y:S01]  /*15d0*/  ULOP3.LUT UR48, UR5, 0x10000, URZ, 0xfc, !UPT ;  /* 0x0001000005307892 */ /* 0x000fe2000f8efc3f */
[----:B--2-45:R-:W-:Y:S11]  /*15e0*/  @P0 BRA `(.L_x_17) ;  /* 0x0000000000400947 */ /* 0x034ff60003800000 */
[----:B------:R-:W-:Y:S01]  /*15f0*/  MOV R0, 0x0 ;  /* 0x0000000000007802 */ /* 0x000fe20000000f00 */
[----:B------:R-:W-:Y:S01]  /*1600*/  ULDC.64 UR4, c[0x4][0x68] ;  /* 0x01001a0000047ab9 */ /* 0x000fe20000000a00 */
[----:B------:R-:W-:Y:S01]  /*1610*/  ULDC.64 UR6, c[0x4][0x8] ;  /* 0x0100020000067ab9 */ /* 0x000fe20000000a00 */
[----:B------:R-:W-:Y:S01]  /*1620*/  IMAD.U32 R4, RZ, RZ, UR4 ;  /* 0x00000004ff047e24 */ /* 0x000fe2000f8e00ff */
[----:B------:R0:W1:Y:S01]  /*1630*/  LDC.64 R14, c[0x4][R0] ;  /* 0x01000000000e7b82 */ /* 0x0000620000000a00 */
[----:B------:R-:W-:Y:S01]  /*1640*/  IMAD.U32 R5, RZ, RZ, UR5 ;  /* 0x00000005ff057e24 */ /* 0x000fe2000f8e00ff */
[----:B------:R-:W-:Y:S01]  /*1650*/  ULDC.64 UR4, c[0x4][0x70] ;  /* 0x01001c0000047ab9 */ /* 0x000fe20000000a00 */
[----:B------:R-:W-:Y:S02]  /*1660*/  IMAD.U32 R10, RZ, RZ, UR6 ;  /* 0x00000006ff0a7e24 */ /* 0x000fe4000f8e00ff */
[----:B------:R-:W-:Y:S02]  /*1670*/  IMAD.U32 R6, RZ, RZ, UR4 ;  /* 0x00000004ff067e24 */ /* 0x000fe4000f8e00ff */
[----:B------:R-:W-:-:S02]  /*1680*/  IMAD.U32 R7, RZ, RZ, UR5 ;  /* 0x00000005ff077e24 */ /* 0x000fc4000f8e00ff */
[----:B------:R-:W-:Y:S02]  /*1690*/  IMAD.U32 R11, RZ, RZ, UR7 ;  /* 0x00000007ff0b7e24 */ /* 0x000fe4000f8e00ff */
[----:B------:R-:W-:Y:S02]  /*16a0*/  IMAD.MOV.U32 R8, RZ, RZ, 0x1e1 ;  /* 0x000001e1ff087424 */ /* 0x000fe400078e00ff */
[----:B------:R-:W-:Y:S02]  /*16b0*/  IMAD.MOV.U32 R12, RZ, RZ, 0x1 ;  /* 0x00000001ff0c7424 */ /* 0x000fe400078e00ff */
[----:B0-----:R-:W-:-:S07]  /*16c0*/  IMAD.MOV.U32 R13, RZ, RZ, RZ ;  /* 0x000000ffff0d7224 */ /* 0x001fce00078e00ff */
[----:B------:R-:W-:-:S07]  /*16d0*/  LEPC R20, `(.L_x_17) ;  /* 0x000000001014794e */ /* 0x000fce0000000000 */
[----:B-1---5:R-:W-:Y:S05]  /*16e0*/  CALL.ABS.NOINC R14 ;  /* 0x000000000e007343 */ /* 0x022fea0003c00000 */
.L_x_17:
[----:B------:R-:W-:-:S13]  /*16f0*/  ISETP.NE.AND P0, PT, R72, 0x3, PT ;  /* 0x000000034800780c */ /* 0x000fda0003f05270 */
[----:B------:R-:W-:Y:S05]  /*1700*/  @!P0 BRA `(.L_x_18) ;  /* 0x0000000000048947 */ /* 0x000fea0003800000 */
[----:B------:R-:W-:Y:S01]  /*1710*/  BPT.TRAP 0x1 ;  /* 0x000000040000795c */ /* 0x000fe20000300000 */
.L_x_18:
[----:B------:R-:W-:Y:S02]  /*1720*/  IMAD.U32 R3, RZ, RZ, UR39 ;  /* 0x00000027ff037e24 */ /* 0x000fe4000f8e00ff */
[----:B------:R-:W-:-:S03]  /*1730*/  IMAD.U32 R0, RZ, RZ, UR38 ;  /* 0x00000026ff007e24 */ /* 0x000fc6000f8e00ff */
[----:B------:R-:W-:Y:S02]  /*1740*/  LEA R3, R3, UR49, 0x3 ;  /* 0x0000003103037c11 */ /* 0x000fe4000f8e18ff */
[----:B------:R-:W-:-:S04]  /*1750*/  SHF.L.U32 R0, R0, 0x1f, RZ ;  /* 0x0000001f00007819 */ /* 0x000fc800000006ff */
[----:B------:R0:W1:Y:S01]  /*1760*/  SYNCS.PHASECHK.TRANS64.TRYWAIT P1, [R3+URZ], R0 ;  /* 0x00000000030075a7 */ /* 0x000062000802017f */
[----:B------:R-:W-:Y:S05]  /*1770*/  @!P0 BRA `(.L_x_19) ;  /* 0x0000000000048947 */ /* 0x000fea0003800000 */
[----:B------:R-:W-:Y:S01]  /*1780*/  BPT.TRAP 0x1 ;  /* 0x000000040000795c */ /* 0x000fe20000300000 */
.L_x_19:
[----:B------:R-:W-:-:S05]  /*1790*/  IMAD.U32 R4, RZ, RZ, UR47 ;  /* 0x0000002fff047e24 */ /* 0x000fca000f8e00ff */
[----:B------:R-:W-:Y:S01]  /*17a0*/  ISETP.GE.AND P2, PT, R4, 0x1, PT ;  /* 0x000000010400780c */ /* 0x000fe20003f46270 */
[----:B-1----:R-:W-:-:S12]  /*17b0*/  @P1 BRA `(.L_x_20) ;  /* 0x0000000000081947 */ /* 0x002fd80003800000 */
[----:B------:R-:W1:Y:S02]  /*17c0*/  SYNCS.PHASECHK.TRANS64.TRYWAIT P1, [R3+URZ], R0 ;  /* 0x00000000030075a7 */ /* 0x000e64000802017f */
[----:B-1----:R-:W-:Y:S05]  /*17d0*/  @!P1 BRA `(.L_x_21) ;  /* 0x0000005400c49947 */ /* 0x002fea0003800000 */
.L_x_20:
[----:B------:R-:W-:Y:S05]  /*17e0*/  WARPSYNC.ALL ;  /* 0x0000000000007948 */ /* 0x000fea0003800000 */
[----:B------:R-:W-:Y:S01]  /*17f0*/  UIADD3 UR49, UR49, 0x30100, URZ ;  /* 0x0003010031317890 */ /* 0x000fe2000fffe03f */
[----:B------:R-:W-:Y:S01]  /*1800*/  WARPGROUP.ARRIVE ;  /* 0x00000000000079c5 */ /* 0x000fe20000000000 */
[----:B------:R-:W-:Y:S02]  /*1810*/  ULEA UR5, UR39, UR48, 0xc ;  /* 0x0000003027057291 */ /* 0x000fe4000f8e603f */
[----:B------:R-:W-:Y:S01]  /*1820*/  USHF.R.U32.HI UR49, URZ, 0x4, UR49 ;  /* 0x000000043f317899 */ /* 0x000fe20008011631 */
[----:B------:R-:W-:Y:S01]  /*1830*/  UMOV UR9, 0x40000040 ;  /* 0x4000004000097882 */ /* 0x000fe20000000000 */
[----:B------:R-:W-:-:S02]  /*1840*/  UMOV UR11, 0x40000040 ;  /* 0x40000040000b7882 */ /* 0x000fc40000000000 */
[----:B------:R-:W-:Y:S01]  /*1850*/  ULOP3.LUT UR4, UR49, 0x3fff, URZ, 0xc0, !UPT ;  /* 0x00003fff31047892 */ /* 0x000fe2000f8ec03f */
[----:B------:R-:W-:Y:S01]  /*1860*/  UMOV UR8, UR5 ;  /* 0x0000000500087c82 */ /* 0x000fe20008000000 */
[----:B------:R-:W-:Y:S02]  /*1870*/  UIADD3 UR7, UR5, 0x400, URZ ;  /* 0x0000040005077890 */ /* 0x000fe4000fffe03f */
[----:B------:R-:W-:Y:S02]  /*1880*/  ULOP3.LUT UR4, UR4, 0x10000, URZ, 0xfc, !UPT ;  /* 0x0001000004047892 */ /* 0x000fe4000f8efc3f */
[----:B------:R-:W-:Y:S02]  /*1890*/  UIADD3 UR12, UR5, 0x800, URZ ;  /* 0x00000800050c7890 */ /* 0x000fe4000fffe03f */
[----:B------:R-:W-:Y:S02]  /*18a0*/  ULEA UR6, UR39, UR4, 0x7 ;  /* 0x0000000427067291 */ /* 0x000fe4000f8e383f */
[----:B------:R-:W-:-:S05]  /*18b0*/  UIADD3 UR13, UR5, 0xc00, URZ ;  /* 0x00000c00050d7890 */ /* 0x000fca000fffe03f */
[----:B------:R-:W-:Y:S02]  /*18c0*/  UMOV UR10, UR6 ;  /* 0x00000006000a7c82 */ /* 0x000fe40008000000 */
[----:B------:R-:W-:Y:S01]  /*18d0*/  HGMMA.64x16x16.F32 R48, gdesc[UR8], RZ, !UPT, gsb0 ;  /* 0x00200000083079f0 */ /* 0x000fe2000c0008ff */
[----:B------:R-:W-:Y:S01]  /*18e0*/  UMOV UR8, UR7 ;  /* 0x0000000700087c82 */ /* 0x000fe20008000000 */
[----:B------:R-:W-:Y:S01]  /*18f0*/  UMOV UR9, 0x40000040 ;  /* 0x4000004000097882 */ /* 0x000fe20000000000 */
[----:B------:R-:W-:Y:S01]  /*1900*/  UIADD3 UR7, UR5, 0x402, URZ ;  /* 0x0000040205077890 */ /* 0x000fe2000fffe03f */
[----:B------:R-:W-:Y:S02]  /*1910*/  WARPGROUP.DEPBAR.LE gsb0, 0x0 ;  /* 0x00008000000079c5 */ /* 0x000fe40000010000 */
[----:B------:R-:W-:-:S06]  /*1920*/  WARPGROUP.ARRIVE ;  /* 0x00000000000079c5 */ /* 0x000fcc0000000000 */
        /* <DEDUP_REMOVED lines=13> */
[----:B------:R-:W-:Y:S02]  /*1a00*/  UIADD3 UR8, UR5, 0x2, URZ ;  /* 0x0000000205087890 */ /* 0x000fe4000fffe03f */
[----:B------:R-:W-:Y:S01]  /*1a10*/  UIADD3 UR10, UR6, 0x2, URZ ;  /* 0x00000002060a7890 */ /* 0x000fe2000fffe03f */
[----:B------:R-:W-:Y:S01]  /*1a20*/  UMOV UR9, 0x40000040 ;  /* 0x4000004000097882 */ /* 0x000fe20000000000 */
[----:B------:R-:W-:Y:S01]  /*1a30*/  UMOV UR11, 0x40000040 ;  /* 0x40000040000b7882 */ /* 0x000fe20000000000 */
[----:B------:R-:W-:Y:S02]  /*1a40*/  WARPGROUP.DEPBAR.LE gsb0, 0x0 ;  /* 0x00008000000079c5 */ /* 0x000fe40000010000 */
[----:B------:R-:W-:-:S06]  /*1a50*/  WARPGROUP.ARRIVE ;  /* 0x00000000000079c5 */ /* 0x000fcc0000000000 */
[----:B------:R-:W-:Y:S01]  /*1a60*/  HGMMA.64x16x16.F32 R48, gdesc[UR8], R48, gsb0 ;  /* 0x00200000083079f0 */ /* 0x000fe20008000830 */
[----:B------:R-:W-:Y:S01]  /*1a70*/  UMOV UR8, UR7 ;  /* 0x0000000700087c82 */ /* 0x000fe20008000000 */
[----:B------:R-:W-:Y:S01]  /*1a80*/  UMOV UR9, 0x40000040 ;  /* 0x4000004000097882 */ /* 0x000fe20000000000 */
[----:B------:R-:W-:Y:S01]  /*1a90*/  UIADD3 UR7, UR5, 0x404, URZ ;  /* 0x0000040405077890 */ /* 0x000fe2000fffe03f */
        /* <DEDUP_REMOVED lines=38> */
[----:B------:R-:W-:Y:S02]  /*1d00*/  UIADD3 UR8, UR5, 0x6, URZ ;  /* 0x0000000605087890 */ /* 0x000fe4000fffe03f */
[----:B------:R-:W-:Y:S01]  /*1d10*/  UIADD3 UR10, UR6, 0x6, URZ ;  /* 0x00000006060a7890 */ /* 0x000fe2000fffe03f */
[----:B------:R-:W-:Y:S01]  /*1d20*/  UMOV UR9, 0x40000040 ;  /* 0x4000004000097882 */ /* 0x000fe20000000000 */
[----:B------:R-:W-:Y:S01]  /*1d30*/  UMOV UR11, 0x40000040 ;  /* 0x40000040000b7882 */ /* 0x000fe20000000000 */
[----:B------:R-:W-:Y:S02]  /*1d40*/  UIADD3 UR6, UR5, 0x406, URZ ;  /* 0x0000040605067890 */ /* 0x000fe4000fffe03f */
        /* <DEDUP_REMOVED lines=18> */
[----:B------:R-:W-:Y:S03]  /*1e70*/  HGMMA.64x16x16.F32 R24, gdesc[UR8], R24, gsb0 ;  /* 0x00200000081879f0 */ /* 0x000fe60008000818 */
[----:B------:R-:W-:Y:S02]  /*1e80*/  WARPGROUP.DEPBAR.LE gsb0, 0x0 ;  /* 0x00008000000079c5 */ /* 0x000fe40000010000 */
[----:B------:R-:W-:Y:S05]  /*1e90*/  @!P2 BRA `(.L_x_22) ;  /* 0x000000080040a947 */ /* 0x000fea0003800000 */
[----:B------:R-:W-:Y:S01]  /*1ea0*/  UIADD3 UR6, UR39, 0x1, URZ ;  /* 0x0000000127067890 */ /* 0x000fe2000fffe03f */
[----:B01----:R-:W-:Y:S02]  /*1eb0*/  IMAD.U32 R0, RZ, RZ, UR47 ;  /* 0x0000002fff007e24 */ /* 0x003fe4000f8e00ff */
[----:B------:R-:W-:Y:S01]  /*1ec0*/  IMAD.U32 R3, RZ, RZ, UR39 ;  /* 0x00000027ff037e24 */ /* 0x000fe2000f8e00ff */
[----:B------:R-:W-:-:S04]  /*1ed0*/  UISETP.NE.AND UP0, UPT, UR6, 0x3, UPT ;  /* 0x000000030600788c */ /* 0x000fc8000bf05270 */
[----:B------:R-:W-:Y:S02]  /*1ee0*/  USEL UR5, URZ, 0x1, UP0 ;  /* 0x000000013f057887 */ /* 0x000fe40008000000 */
[----:B------:R-:W-:Y:S02]  /*1ef0*/  USEL UR6, UR6, URZ, UP0 ;  /* 0x0000003f06067287 */ /* 0x000fe40008000000 */
[----:B------:R-:W-:-:S06]  /*1f00*/  ULOP3.LUT UR5, UR38, UR5, URZ, 0x3c, !UPT ;  /* 0x0000000526057292 */ /* 0x000fcc000f8e3c3f */
[----:B------:R-:W-:-:S07]  /*1f10*/  IMAD.U32 R6, RZ, RZ, UR5 ;  /* 0x00000005ff067e24 */ /* 0x000fce000f8e00ff */
.L_x_29:
[----:B------:R-:W-:Y:S05]  /*1f20*/  @!P0 BRA `(.L_x_23) ;  /* 0x0000000000048947 */ /* 0x000fea0003800000 */
[----:B------:R-:W-:Y:S01]  /*1f30*/  BPT.TRAP 0x1 ;  /* 0x000000040000795c */ /* 0x000fe20000300000 */
.L_x_23:
[----:B------:R-:W0:Y:S01]  /*1f40*/  S2UR UR7, SR_CgaCtaId ;  /* 0x00000000000779c3 */ /* 0x000e220000008800 */
[----:B------:R-:W-:Y:S01]  /*1f50*/  UMOV UR5, 0x400 ;  /* 0x0000040000057882 */ /* 0x000fe20000000000 */
[----:B------:R-:W-:Y:S01]  /*1f60*/  SHF.L.U32 R4, R6, 0x1f, RZ ;  /* 0x0000001f06047819 */ /* 0x000fe200000006ff */
[----:B0-----:R-:W-:-:S04]  /*1f70*/  ULEA UR5, UR7, UR5, 0x18 ;  /* 0x0000000507057291 */ /* 0x001fc8000f8ec03f */
[----:B------:R-:W-:-:S09]  /*1f80*/  ULEA UR7, UR6, UR5, 0x3 ;  /* 0x0000000506077291 */ /* 0x000fd2000f8e183f */
[----:B------:R0:W1:Y:S01]  /*1f90*/  SYNCS.PHASECHK.TRANS64.TRYWAIT P1, [UR7], R4 ;  /* 0x00000004ff0075a7 */ /* 0x0000620008020147 */
[----:B------:R-:W-:Y:S05]  /*1fa0*/  @!P0 BRA `(.L_x_24) ;  /* 0x0000000000048947 */ /* 0x000fea0003800000 */
[----:B------:R-:W-:Y:S01]  /*1fb0*/  BPT.TRAP 0x1 ;  /* 0x000000040000795c */ /* 0x000fe20000300000 */
.L_x_24:
[----:B-1----:R-:W-:Y:S05]  /*1fc0*/  @P1 BRA `(.L_x_25) ;  /* 0x0000000000081947 */ /* 0x002fea0003800000 */
[----:B------:R-:W1:Y:S02]  /*1fd0*/  SYNCS.PHASECHK.TRANS64.TRYWAIT P1, [UR7], R4 ;  /* 0x00000004ff0075a7 */ /* 0x000e640008020147 */
[----:B-1----:R-:W-:Y:S05]  /*1fe0*/  @!P1 BRA `(.L_x_26) ;  /* 0x0000004c00d49947 */ /* 0x002fea0003800000 */
.L_x_25:
[----:B------:R-:W-:Y:S01]  /*1ff0*/  ULEA UR12, UR6, UR4, 0x7 ;  /* 0x00000004060c7291 */ /* 0x000fe2000f8e383f */
[----:B------:R-:W-:Y:S01]  /*2000*/  WARPGROUP.ARRIVE ;  /* 0x00000000000079c5 */ /* 0x000fe20000000000 */
[----:B------:R-:W-:Y:S01]  /*2010*/  ULEA UR7, UR6, UR48, 0xc ;  /* 0x0000003006077291 */ /* 0x000fe2000f8e603f */
[----:B------:R-:W-:Y:S01]  /*2020*/  UMOV UR11, 0x40000040 ;  /* 0x40000040000b7882 */ /* 0x000fe20000000000 */
[----:B------:R-:W-:Y:S02]  /*2030*/  UMOV UR9, 0x40000040 ;  /* 0x4000004000097882 */ /* 0x000fe40000000000 */
[----:B------:R-:W-:Y:S01]  /*2040*/  UIADD3 UR13, UR7, 0x400, URZ ;  /* 0x00000400070d7890 */ /* 0x000fe2000fffe03f */
[----:B------:R-:W-:Y:S02]  /*2050*/  UMOV UR10, UR12 ;  /* 0x0000000c000a7c82 */ /* 0x000fe40008000000 */
[----:B------:R-:W-:Y:S01]  /*2060*/  UMOV UR8, UR7 ;  /* 0x0000000700087c82 */ /* 0x000fe20008000000 */
[----:B------:R-:W-:Y:S01]  /*2070*/  UIADD3 UR14, UR7, 0x800, URZ ;  /* 0x00000800070e7890 */ /* 0x000fe2000fffe03f */
[----:B------:R-:W-:Y:S01]  /*2080*/  HGMMA.64x16x16.F32 R48, gdesc[UR8], R48, gsb0 ;  /* 0x00200000083079f0 */ /* 0x000fe20008000830 */
[----:B------:R-:W-:Y:S01]  /*2090*/  UMOV UR9, 0x40000040 ;  /* 0x4000004000097882 */ /* 0x000fe20000000000 */
[----:B------:R-:W-:Y:S01]  /*20a0*/  UMOV UR8, UR13 ;  /* 0x0000000d00087c82 */ /* 0x000fe20008000000 */
[----:B------:R-:W-:-:S02]  /*20b0*/  UIADD3 UR15, UR7, 0xc00, URZ ;  /* 0x00000c00070f7890 */ /* 0x000fc4000fffe03f */
        /* <DEDUP_REMOVED lines=90> */
[----:B------:R-:W-:Y:S01]  /*2660*/  BPT.TRAP 0x1 ;  /* 0x000000040000795c */ /* 0x000fe20000300000 */
.L_x_27:
[----:B------:R-:W-:-:S13]  /*2670*/  ISETP.NE.AND P1, PT, R22, RZ, PT ;  /* 0x000000ff1600720c */ /* 0x000fda0003f25270 */
[----:B01----:R-:W-:-:S05]  /*2680*/  @P1 LEA R4, R3, UR5, 0x3 ;  /* 0x0000000503041c11 */ /* 0x003fca000f8e18ff */
[----:B------:R-:W-:-:S05]  /*2690*/  @P1 VIADD R4, R4, 0x18 ;  /* 0x0000001804041836 */ /* 0x000fca0000000000 */
[----:B------:R-:W-:-:S04]  /*26a0*/  @P1 PRMT R4, R19, 0x654, R4 ;  /* 0x0000065413041816 */ /* 0x000fc80000000004 */
[----:B------:R0:W-:Y:S01]  /*26b0*/  @P1 SYNCS.ARRIVE.TRANS64.RED.A1T0 RZ, [R4+URZ], RZ ;  /* 0x000000ff04ff19a7 */ /* 0x0001e2000810043f */
[----:B------:R-:W-:-:S13]  /*26c0*/  ISETP.GT.U32.AND P1, PT, R18, 0x1, PT ;  /* 0x000000011200780c */ /* 0x000fda0003f24070 */
[----:B0-----:R-:W-:Y:S05]  /*26d0*/  @P1 BRA `(.L_x_28) ;  /* 0x0000000000041947 */ /* 0x001fea0003800000 */
[----:B------:R-:W-:Y:S01]  /*26e0*/  BPT.TRAP 0x1 ;  /* 0x000000040000795c */ /* 0x000fe20000300000 */
.L_x_28:
[----:B------:R-:W-:Y:S01]  /*26f0*/  UIADD3 UR6, UR6, 0x1, URZ ;  /* 0x0000000106067890 */ /* 0x000fe2000fffe03f */
[C---:B------:R-:W-:Y:S01]  /*2700*/  ISETP.GT.AND P2, PT, R0.reuse, 0x1, PT ;  /* 0x000000010000780c */ /* 0x040fe20003f44270 */
[----:B------:R-:W-:Y:S02]  /*2710*/  VIADD R3, R3, 0x1 ;  /* 0x0000000103037836 */ /* 0x000fe40000000000 */
[----:B------:R-:W-:Y:S01]  /*2720*/  UISETP.NE.AND UP0, UPT, UR6, 0x3, UPT ;  /* 0x000000030600788c */ /* 0x000fe2000bf05270 */
[----:B------:R-:W-:Y:S02]  /*2730*/  VIADD R0, R0, 0xffffffff ;  /* 0xffffffff00007836 */ /* 0x000fe40000000000 */
[C---:B------:R-:W-:Y:S01]  /*2740*/  ISETP.NE.AND P1, PT, R3.reuse, 0x3, PT ;  /* 0x000000030300780c */ /* 0x040fe20003f25270 */
[----:B------:R-:W-:Y:S02]  /*2750*/  USEL UR5, URZ, 0x1, UP0 ;  /* 0x000000013f057887 */ /* 0x000fe40008000000 */
[----:B------:R-:W-:Y:S01]  /*2760*/  USEL UR6, UR6, URZ, UP0 ;  /* 0x0000003f06067287 */ /* 0x000fe20008000000 */
[----:B------:R-:W-:-:S03]  /*2770*/  SEL R3, R3, RZ, P1 ;  /* 0x000000ff03037207 */ /* 0x000fc60000800000 */
[----:B------:R-:W-:Y:S01]  /*2780*/  LOP3.LUT R6, R6, UR5, RZ, 0x3c, !PT ;  /* 0x0000000506067c12 */ /* 0x000fe2000f8e3cff */
[----:B------:R-:W-:Y:S07]  /*2790*/  @P2 BRA `(.L_x_29) ;  /* 0xfffffff400e02947 */ /* 0x000fee000383ffff */
.L_x_22:
[----:B01----:R-:W0:Y:S02]  /*27a0*/  LDC R0, c[0x0][0x28c] ;  /* 0x0000a300ff007b82 */ /* 0x003e240000000800 */
[----:B0-----:R-:W-:-:S13]  /*27b0*/  ISETP.GE.AND P1, PT, R0, 0x1, PT ;  /* 0x000000010000780c */ /* 0x001fda0003f26270 */
[----:B------:R-:W-:Y:S05]  /*27c0*/  @!P1 BRA `(.L_x_30) ;  /* 0x0000000000549947 */ /* 0x000fea0003800000 */
[----:B------:R-:W-:Y:S05]  /*27d0*/  @!P0 BRA `(.L_x_31) ;  /* 0x0000000000048947 */ /* 0x000fea0003800000 */
[----:B------:R-:W-:Y:S01]  /*27e0*/  BPT.TRAP 0x1 ;  /* 0x000000040000795c */ /* 0x000fe20000300000 */
.L_x_31:
[----:B------:R-:W-:Y:S01]  /*27f0*/  ISETP.NE.AND P0, PT, R22, RZ, PT ;  /* 0x000000ff1600720c */ /* 0x000fe20003f05270 */
[----:B------:R-:W-:Y:S01]  /*2800*/  BSSY B0, `(.L_x_32) ;  /* 0x000000f000007945 */ /* 0x000fe20003800000 */
[----:B------:R-:W-:-:S11]  /*2810*/  ISETP.GT.U32.AND P1, PT, R18, 0x1, PT ;  /* 0x000000011200780c */ /* 0x000fd60003f24070 */
[----:B------:R-:W-:Y:S05]  /*2820*/  @!P0 BRA `(.L_x_33) ;  /* 0x0000000000308947 */ /* 0x000fea0003800000 */
[----:B------:R-:W0:Y:S01]  /*2830*/  S2UR UR7, SR_CgaCtaId ;  /* 0x00000000000779c3 */ /* 0x000e220000008800 */
[----:B------:R-:W-:-:S04]  /*2840*/  UIADD3 UR6, UR47, UR39, URZ ;  /* 0x000000272f067290 */ /* 0x000fc8000fffe03f */
[----:B------:R-:W-:-:S04]  /*2850*/  UIMAD.WIDE.U32 UR4, UR6, -0x55555555, URZ ;  /* 0xaaaaaaab060478a5 */ /* 0x000fc8000f8e003f */
[----:B------:R-:W-:-:S03]  /*2860*/  USHF.R.U32.HI UR4, URZ, 0x1, UR5 ;  /* 0x000000013f047899 */ /* 0x000fc60008011605 */
[----:B------:R-:W-:Y:S01]  /*2870*/  UMOV UR5, 0x400 ;  /* 0x0000040000057882 */ /* 0x000fe20000000000 */
[----:B------:R-:W-:Y:S02]  /*2880*/  UIMAD UR6, UR4, -0x3, UR6 ;  /* 0xfffffffd040678a4 */ /* 0x000fe4000f8e0206 */
[----:B0-----:R-:W-:-:S04]  /*2890*/  ULEA UR5, UR7, UR5, 0x18 ;  /* 0x0000000507057291 */ /* 0x001fc8000f8ec03f */
[----:B------:R-:W-:-:S04]  /*28a0*/  ULEA UR6, UR6, UR5, 0x3 ;  /* 0x0000000506067291 */ /* 0x000fc8000f8e183f */
[----:B------:R-:W-:-:S06]  /*28b0*/  UIADD3 UR6, UR6, 0x18, URZ ;  /* 0x0000001806067890 */ /* 0x000fcc000fffe03f */
[----:B------:R-:W-:-:S05]  /*28c0*/  IMAD.U32 R0, RZ, RZ, UR6 ;  /* 0x00000006ff007e24 */ /* 0x000fca000f8e00ff */
[----:B------:R-:W-:-:S04]  /*28d0*/  PRMT R0, R19, 0x654, R0 ;  /* 0x0000065413007816 */ /* 0x000fc80000000000 */
[----:B------:R0:W-:Y:S03]  /*28e0*/  SYNCS.ARRIVE.TRANS64.RED.A1T0 RZ, [R0+URZ], RZ ;  /* 0x000000ff00ff79a7 */ /* 0x0001e6000810043f */
.L_x_33:
[----:B------:R-:W-:Y:S05]  /*28f0*/  BSYNC B0 ;  /* 0x0000000000007941 */ /* 0x000fea0003800000 */
.L_x_32:
[----:B------:R-:W-:Y:S05]  /*2900*/  @P1 BRA `(.L_x_30) ;  /* 0x0000000000041947 */ /* 0x000fea0003800000 */
[----:B------:R-:W-:Y:S01]  /*2910*/  BPT.TRAP 0x1 ;  /* 0x000000040000795c */ /* 0x000fe20000300000 */
.L_x_30:
[----:B------:R-:W-:Y:S01]  /*2920*/  IMAD.SHL.U32 R3, R74, 0x10, RZ ;  /* 0x000000104a037824 */ /* 0x000fe200078e00ff */
[----:B------:R-:W-:Y:S01]  /*2930*/  UIADD3 UR39, UR43, UR39, URZ ;  /* 0x000000272b277290 */ /* 0x000fe2000fffe03f */
[----:B------:R-:W-:Y:S01]  /*2940*/  SHF.R.S32.HI R11, RZ, 0x1f, R73 ;  /* 0x0000001fff0b7819 */ /* 0x000fe20000011449 */
[----:B------:R-:W-:Y:S01]  /*2950*/  ULDC UR7, c[0x0][0x288] ;  /* 0x0000a20000077ab9 */ /* 0x000fe20000000800 */
[----:B------:R-:W-:Y:S01]  /*2960*/  IMAD.SHL.U32 R6, R75, 0x200, RZ ;  /* 0x000002004b067824 */ /* 0x000fe200078e00ff */
[C---:B------:R-:W-:Y:S01]  /*2970*/  LOP3.LUT R12, R3.reuse, 0x6, R65, 0xf8, !PT ;  /* 0x00000006030c7812 */ /* 0x040fe200078ef841 */
[----:B------:R-:W-:Y:S01]  /*2980*/  UISETP.GT.U32.AND UP0, UPT, UR39, 0x2, UPT ;  /* 0x000000022700788c */ /* 0x000fe2000bf04070 */
[----:B------:R-:W-:Y:S01]  /*2990*/  ISETP.GE.AND P0, PT, R3, UR7, PT ;  /* 0x0000000703007c0c */ /* 0x000fe2000bf06270 */
[----:B------:R-:W-:Y:S01]  /*29a0*/  ULDC.64 UR4, c[0x0][0x5d0] ;  /* 0x0001740000047ab9 */ /* 0x000fe20000000a00 */
[----:B------:R-:W-:Y:S01]  /*29b0*/  SHF.R.S32.HI R13, RZ, 0x1f, R12 ;  /* 0x0000001fff0d7819 */ /* 0x000fe2000001140c */
[----:B------:R-:W-:Y:S01]  /*29c0*/  ULDC UR10, c[0x0][0x284] ;  /* 0x0000a100000a7ab9 */ /* 0x000fe20000000800 */
[----:B0-----:R-:W-:Y:S01]  /*29d0*/  IMAD R0, R11, UR4, RZ ;  /* 0x000000040b007c24 */ /* 0x001fe2000f8e02ff */
[----:B------:R-:W-:Y:S01]  /*29e0*/  UISETP.LT.U32.AND UP0, UPT, UR43, 0x3, UP0 ;  /* 0x000000032b00788c */ /* 0x000fe20008701070 */
[----:B------:R-:W-:Y:S01]  /*29f0*/  ISETP.GE.OR P0, PT, R6, UR10, P0 ;  /* 0x0000000a06007c0c */ /* 0x000fe20008706670 */
[----:B------:R-:W-:Y:S01]  /*2a00*/  UISETP.GE.U32.AND UP1, UPT, UR43, 0x3, UPT ;  /* 0x000000032b00788c */ /* 0x000fe2000bf26070 */
[C---:B------:R-:W-:Y:S01]  /*2a10*/  IMAD R7, R73.reuse, UR5, R0 ;  /* 0x0000000549077c24 */ /* 0x040fe2000f8e0200 */
[----:B------:R-:W-:Y:S01]  /*2a20*/  USEL UR6, URZ, 0x1, !UP0 ;  /* 0x000000013f067887 */ /* 0x000fe2000c000000 */
[----:B------:R-:W-:Y:S01]  /*2a30*/  IMAD.WIDE.U32 R4, R73, UR4, R12 ;  /* 0x0000000449047c25 */ /* 0x000fe2000f8e000c */
[----:B------:R-:W-:Y:S01]  /*2a40*/  UIMAD.WIDE.U32 UR4, UR39, -0x55555555, URZ ;  /* 0xaaaaaaab270478a5 */ /* 0x000fe2000f8e003f */
[----:B------:R-:W-:-:S02]  /*2a50*/  ULDC.64 UR8, c[0x0][0x5c8] ;  /* 0x0001720000087ab9 */ /* 0x000fc40000000a00 */
[----:B------:R-:W-:Y:S01]  /*2a60*/  IMAD.WIDE R20, R75, 0x200, R56 ;  /* 0x000002004b147825 */ /* 0x000fe200078e0238 */
[----:B------:R-:W-:Y:S02]  /*2a70*/  USHF.R.U32.HI UR4, URZ, 0x1, UR5 ;  /* 0x000000013f047899 */ /* 0x000fe40008011605 */
[----:B------:R-:W-:Y:S01]  /*2a80*/  ULOP3.LUT UR38, UR38, UR6, URZ, 0x3c, !UPT ;  /* 0x0000000626267292 */ /* 0x000fe2000f8e3c3f */
[----:B------:R-:W-:Y:S01]  /*2a90*/  IMAD R9, R21, UR8, RZ ;  /* 0x0000000815097c24 */ /* 0x000fe2000f8e02ff */
[----:B------:R-:W-:Y:S01]  /*2aa0*/  UIMAD UR39, UR4, -0x3, UR39 ;  /* 0xfffffffd042778a4 */ /* 0x000fe2000f8e0227 */
[----:B------:R-:W-:Y:S01]  /*2ab0*/  IMAD.IADD R5, R5, 0x1, R7 ;  /* 0x0000000105057824 */ /* 0x000fe200078e0207 */
[----:B------:R-:W-:Y:S01]  /*2ac0*/  @UP1 ULOP3.LUT UR38, UR38, 0x1, UR4, 0x78, !UPT ;  /* 0x0000000126261892 */ /* 0x000fe2000f8e7804 */
[C---:B------:R-:W-:Y:S02]  /*2ad0*/  IMAD R9, R20.reuse, UR9, R9 ;  /* 0x0000000914097c24 */ /* 0x040fe4000f8e0209 */
[----:B------:R-:W-:-:S04]  /*2ae0*/  IMAD.WIDE.U32 R74, R20, UR8, R4 ;  /* 0x00000008144a7c25 */ /* 0x000fc8000f8e0004 */
[----:B------:R-:W-:Y:S01]  /*2af0*/  IMAD.MOV.U32 R0, RZ, RZ, -0x1 ;  /* 0xffffffffff007424 */ /* 0x000fe200078e00ff */
[----:B------:R-:W-:Y:S06]  /*2b00*/  @P0 BRA `(.L_x_34) ;  /* 0x0000002800480947 */ /* 0x000fec0003800000 */
[----:B-----5:R-:W-:Y:S01]  /*2b10*/  FSETP.NEU.AND P1, PT, R58, RZ, PT ;  /* 0x000000ff3a00720b */ /* 0x020fe20003f2d000 */
[----:B------:R-:W-:Y:S01]  /*2b20*/  IMAD.IADD R4, R71, 0x1, -R6 ;  /* 0x0000000147047824 */ /* 0x000fe200078e0a06 */
[----:B------:R-:W-:Y:S01]  /*2b30*/  BSSY B0, `(.L_x_34) ;  /* 0x000028f000007945 */ /* 0x000fe20003800000 */
[----:B------:R-:W-:Y:S02]  /*2b40*/  IMAD.IADD R3, R64, 0x1, -R3 ;  /* 0x0000000140037824 */ /* 0x000fe400078e0a03 */
[----:B------:R-:W-:Y:S01]  /*2b50*/  IMAD.IADD R85, R75, 0x1, R9 ;  /* 0x000000014b557824 */ /* 0x000fe200078e0209 */
[----:B------:R-:W-:-:S04]  /*2b60*/  ISETP.GT.AND P0, PT, R4, RZ, PT ;  /* 0x000000ff0400720c */ /* 0x000fc80003f04270 */
[----:B------:R-:W-:-:S03]  /*2b70*/  ISETP.GT.AND P2, PT, R3, RZ, P0 ;  /* 0x000000ff0300720c */ /* 0x000fc60000744270 */
[----:B------:R-:W-:Y:S10]  /*2b80*/  @!P1 BRA `(.L_x_35) ;  /* 0x0000001c00389947 */ /* 0x000ff40003800000 */
[----:B------:R-:W0:Y:S01]  /*2b90*/  LDC.64 R78, c[0x0][0x5b8] ;  /* 0x00016e00ff4e7b82 */ /* 0x000e220000000a00 */
[----:B------:R-:W-:-:S07]  /*2ba0*/  ULDC.64 UR4, c[0x0][0x5c0] ;  /* 0x0001700000047ab9 */ /* 0x000fce0000000a00 */
[----:B------:R-:W1:Y:S08]  /*2bb0*/  LDC.64 R86, c[0x0][0x5b0] ;  /* 0x00016c00ff567b82 */ /* 0x000e700000000a00 */
[----:B------:R-:W2:Y:S01]  /*2bc0*/  LDC.64 R82, c[0x0][0x5a8] ;  /* 0x00016a00ff527b82 */ /* 0x000ea20000000a00 */
[-C--:B0-----:R-:W-:Y:S02]  /*2bd0*/  IMAD R6, R11, R78.reuse, RZ ;  /* 0x0000004e0b067224 */ /* 0x081fe400078e02ff */
[----:B------:R-:W-:-:S04]  /*2be0*/  IMAD.WIDE.U32 R76, R73, R78, R12 ;  /* 0x0000004e494c7225 */ /* 0x000fc800078e000c */
[----:B------:R-:W-:Y:S02]  /*2bf0*/  IMAD R79, R73, R79, R6 ;  /* 0x0000004f494f7224 */ /* 0x000fe400078e0206 */
[-C--:B-1----:R-:W-:Y:S02]  /*2c00*/  IMAD R5, R21, R86.reuse, RZ ;  /* 0x0000005615057224 */ /* 0x082fe400078e02ff */
[----:B------:R-:W-:Y:S02]  /*2c10*/  IMAD.IADD R11, R77, 0x1, R79 ;  /* 0x000000014d0b7824 */ /* 0x000fe400078e024f */
[----:B------:R-:W-:Y:S02]  /*2c20*/  IMAD.MOV.U32 R10, RZ, RZ, R76 ;  /* 0x000000ffff0a7224 */ /* 0x000fe400078e004c */
[C---:B------:R-:W-:Y:S02]  /*2c30*/  IMAD R81, R20.reuse, R87, R5 ;  /* 0x0000005714517224 */ /* 0x040fe400078e0205 */
[----:B------:R-:W-:-:S04]  /*2c40*/  IMAD.WIDE.U32 R8, R20, R86, R10 ;  /* 0x0000005614087225 */ /* 0x000fc800078e000a */
[----:B------:R-:W-:Y:S01]  /*2c50*/  IMAD.IADD R5, R9, 0x1, R81 ;  /* 0x0000000109057824 */ /* 0x000fe200078e0251 */
[----:B--2---:R-:W-:-:S04]  /*2c60*/  LEA R6, P1, R8, R82, 0x1 ;  /* 0x0000005208067211 */ /* 0x004fc800078208ff */
[----:B------:R-:W-:-:S05]  /*2c70*/  LEA.HI.X R7, R8, R83, R5, 0x1, P1 ;  /* 0x0000005308077211 */ /* 0x000fca00008f0c05 */
[----:B------:R-:W2:Y:S01]  /*2c80*/  @P2 LDG.E.LTC128B.U16 R5, desc[UR50][R6.64] ;  /* 0x0000003206052981 */ /* 0x000ea2000c1e1520 */
[----:B------:R-:W-:Y:S01]  /*2c90*/  LEA R8, P1, R74, UR4, 0x1 ;  /* 0x000000044a087c11 */ /* 0x000fe2000f8208ff */
[----:B------:R-:W-:Y:S01]  /*2ca0*/  IMAD.WIDE.U32 R14, R20, R86, R12 ;  /* 0x00000056140e7225 */ /* 0x000fe200078e000c */
[----:B------:R-:W-:Y:S01]  /*2cb0*/  ISETP.GT.AND P3, PT, R3, 0x1, P0 ;  /* 0x000000010300780c */ /* 0x000fe20000764270 */
[----:B------:R-:W-:Y:S02]  /*2cc0*/  BSSY B1, `(.L_x_36) ;  /* 0x0000010000017945 */ /* 0x000fe40003800000 */
[----:B------:R-:W-:Y:S02]  /*2cd0*/  IMAD.IADD R15, R81, 0x1, R15 ;  /* 0x00000001510f7824 */ /* 0x000fe400078e020f */
[----:B------:R-:W-:-:S04]  /*2ce0*/  IMAD.WIDE.U32 R14, R73, R78, R14 ;  /* 0x0000004e490e7225 */ /* 0x000fc800078e000e */
[----:B------:R-:W-:Y:S02]  /*2cf0*/  IMAD.IADD R15, R79, 0x1, R15 ;  /* 0x000000014f0f7824 */ /* 0x000fe400078e020f */
[----:B--2---:R-:W-:-:S05]  /*2d00*/  HADD2.F32 R9, -RZ, R5.H0_H0 ;  /* 0x20000005ff097230 */ /* 0x004fca0000004100 */
[----:B------:R-:W-:-:S04]  /*2d10*/  FMUL R9, R9, R58 ;  /* 0x0000003a09097220 */ /* 0x000fc80000400000 */
[----:B------:R-:W-:-:S05]  /*2d20*/  FFMA R9, R48, R23, R9 ;  /* 0x0000001730097223 */ /* 0x000fca0000000009 */
[----:B------:R-:W-:Y:S02]  /*2d30*/  F2FP.F16.F32.PACK_AB R48, RZ, R9 ;  /* 0x00000009ff30723e */ /* 0x000fe400000000ff */
[----:B------:R-:W-:Y:S02]  /*2d40*/  LEA.HI.X R9, R74, UR5, R85, 0x1, P1 ;  /* 0x000000054a097c11 */ /* 0x000fe400088f0c55 */
[----:B------:R-:W-:-:S03]  /*2d50*/  LEA R74, P1, R14, R82, 0x1 ;  /* 0x000000520e4a7211 */ /* 0x000fc600078208ff */
[----:B------:R0:W-:Y:S01]  /*2d60*/  @P2 STG.E.U16 desc[UR50][R8.64], R48 ;  /* 0x0000003008002986 */ /* 0x0001e2000c101532 */
[----:B------:R-:W-:Y:S01]  /*2d70*/  LEA.HI.X R75, R14, R83, R15, 0x1, P1 ;  /* 0x000000530e4b7211 */ /* 0x000fe200008f0c0f */
[C---:B------:R-:W-:Y:S01]  /*2d80*/  IMAD.SHL.U32 R14, R86.reuse, 0x8, RZ ;  /* 0x00000008560e7824 */ /* 0x040fe200078e00ff */
[----:B------:R-:W-:Y:S01]  /*2d90*/  SHF.L.U64.HI R15, R86, 0x3, R87 ;  /* 0x00000003560f7819 */ /* 0x000fe20000010257 */
[----:B------:R-:W-:Y:S06]  /*2da0*/  @!P3 BRA `(.L_x_37) ;  /* 0x000000000004b947 */ /* 0x000fec0003800000 */
[----:B------:R1:W5:Y:S02]  /*2db0*/  LDG.E.LTC128B.U16 R5, desc[UR50][R74.64+0x2] ;  /* 0x000002324a057981 */ /* 0x000364000c1e1520 */
.L_x_37:
[----:B------:R-:W-:Y:S05]  /*2dc0*/  BSYNC B1 ;  /* 0x0000000000017941 */ /* 0x000fea0003800000 */
.L_x_36:
[----:B-----5:R-:W-:Y:S01]  /*2dd0*/  HADD2.F32 R21, -RZ, R5.H0_H0 ;  /* 0x20000005ff157230 */ /* 0x020fe20000004100 */
[----:B------:R-:W-:Y:S01]  /*2de0*/  ISETP.GT.AND P1, PT, R4, 0x8, PT ;  /* 0x000000080400780c */ /* 0x000fe20003f24270 */
[----:B------:R-:W-:Y:S01]  /*2df0*/  IMAD.WIDE.U32 R14, R20, R86, R14 ;  /* 0x00000056140e7225 */ /* 0x000fe200078e000e */
[----:B0-----:R-:W-:-:S03]  /*2e00*/  PRMT R48, R5, 0x7610, R48 ;  /* 0x0000761005307816 */ /* 0x001fc60000000030 */
[----:B------:R-:W-:Y:S01]  /*2e10*/  FMUL R10, R21, R58 ;  /* 0x0000003a150a7220 */ /* 0x000fe20000400000 */
[----:B------:R-:W-:Y:S01]  /*2e20*/  IMAD.IADD R81, R81, 0x1, R15 ;  /* 0x0000000151517824 */ /* 0x000fe200078e020f */
[----:B------:R-:W-:Y:S02]  /*2e30*/  IADD3 R76, P4, R76, R14, RZ ;  /* 0x0000000e4c4c7210 */ /* 0x000fe40007f9e0ff */
[----:B------:R-:W-:Y:S01]  /*2e40*/  ISETP.GT.AND P2, PT, R3, RZ, P1 ;  /* 0x000000ff0300720c */ /* 0x000fe20000f44270 */
[----:B------:R-:W-:Y:S02]  /*2e50*/  FFMA R49, R49, R23, R10 ;  /* 0x0000001731317223 */ /* 0x000fe4000000000a */
[----:B------:R-:W-:Y:S01]  /*2e60*/  IMAD.X R11, R81, 0x1, R11, P4 ;  /* 0x00000001510b7824 */ /* 0x000fe200020e060b */
[----:B------:R-:W-:Y:S02]  /*2e70*/  LEA R10, P4, R76, R82, 0x1 ;  /* 0x000000524c0a7211 */ /* 0x000fe400078808ff */
[----:B------:R-:W-:-:S02]  /*2e80*/  F2FP.F16.F32.PACK_AB R49, RZ, R49 ;  /* 0x00000031ff31723e */ /* 0x000fc400000000ff */
[----:B------:R-:W-:-:S03]  /*2e90*/  LEA.HI.X R11, R76, R83, R11, 0x1, P4 ;  /* 0x000000534c0b7211 */ /* 0x000fc600020f0c0b */
[----:B------:R0:W-:Y:S04]  /*2ea0*/  @P3 STG.E.U16 desc[UR50][R8.64+0x2], R49 ;  /* 0x0000023108003986 */ /* 0x0001e8000c101532 */
[----:B------:R-:W2:Y:S01]  /*2eb0*/  @P2 LDG.E.LTC128B.U16 R48, desc[UR50][R10.64] ;  /* 0x000000320a302981 */ /* 0x000ea2000c1e1520 */
[----:B------:R-:W-:Y:S01]  /*2ec0*/  IADD3 R14, P3, R12, R14, RZ ;  /* 0x0000000e0c0e7210 */ /* 0x000fe20007f7e0ff */
[----:B------:R-:W-:Y:S01]  /*2ed0*/  BSSY B1, `(.L_x_38) ;  /* 0x0000011000017945 */ /* 0x000fe20003800000 */
[----:B------:R-:W-:-:S03]  /*2ee0*/  LEA R12, P4, R60, R8, 0x1 ;  /* 0x000000083c0c7211 */ /* 0x000fc600078808ff */
[----:B------:R-:W-:Y:S01]  /*2ef0*/  IMAD.X R15, R13, 0x1, R81, P3 ;  /* 0x000000010d0f7824 */ /* 0x000fe200018e0651 */
[----:B------:R-:W-:Y:S02]  /*2f00*/  SHF.L.U64.HI R13, R60, 0x1, R63 ;  /* 0x000000013c0d7819 */ /* 0x000fe4000001023f */
[----:B------:R-:W-:Y:S01]  /*2f10*/  ISETP.GT.AND P3, PT, R3, 0x1, P1 ;  /* 0x000000010300780c */ /* 0x000fe20000f64270 */
[----:B------:R-:W-:-:S04]  /*2f20*/  IMAD.WIDE.U32 R14, R73, R78, R14 ;  /* 0x0000004e490e7225 */ /* 0x000fc800078e000e */
[----:B------:R-:W-:Y:S01]  /*2f30*/  IMAD.X R13, R13, 0x1, R9, P4 ;  /* 0x000000010d0d7824 */ /* 0x000fe200020e0609 */
[----:B------:R-:W-:Y:S01]  /*2f40*/  LEA R20, P5, R14, R82, 0x1 ;  /* 0x000000520e147211 */ /* 0x000fe200078a08ff */
[----:B------:R-:W-:-:S05]  /*2f50*/  IMAD.IADD R15, R79, 0x1, R15 ;  /* 0x000000014f0f7824 */ /* 0x000fca00078e020f */
[----:B------:R-:W-:Y:S01]  /*2f60*/  LEA.HI.X R21, R14, R83, R15, 0x1, P5 ;  /* 0x000000530e157211 */ /* 0x000fe200028f0c0f */
[----:B--2---:R-:W-:-:S05]  /*2f70*/  HADD2.F32 R5, -RZ, R48.H0_H0 ;  /* 0x20000030ff057230 */ /* 0x004fca0000004100 */
[----:B------:R-:W-:-:S04]  /*2f80*/  FMUL R5, R5, R58 ;  /* 0x0000003a05057220 */ /* 0x000fc80000400000 */
[----:B------:R-:W-:-:S05]  /*2f90*/  FFMA R5, R50, R23, R5 ;  /* 0x0000001732057223 */ /* 0x000fca0000000005 */
[----:B------:R-:W-:-:S05]  /*2fa0*/  F2FP.F16.F32.PACK_AB R5, RZ, R5 ;  /* 0x00000005ff05723e */ /* 0x000fca00000000ff */
[----:B------:R0:W-:Y:S01]  /*2fb0*/  @P2 STG.E.U16 desc[UR50][R12.64], R5 ;  /* 0x000000050c002986 */ /* 0x0001e2000c101532 */
[----:B------:R-:W-:Y:S05]  /*2fc0*/  @!P3 BRA `(.L_x_39) ;  /* 0x000000000004b947 */ /* 0x000fea0003800000 */
[----:B------:R2:W5:Y:S02]  /*2fd0*/  LDG.E.LTC128B.U16 R48, desc[UR50][R20.64+0x2] ;  /* 0x0000023214307981 */ /* 0x000564000c1e1520 */
.L_x_39:
[----:B------:R-:W-:Y:S05]  /*2fe0*/  BSYNC B1 ;  /* 0x0000000000017941 */ /* 0x000fea0003800000 */
.L_x_38:
[----:B0----5:R-:W-:Y:S01]  /*2ff0*/  HADD2.F32 R5, -RZ, R48.H0_H0 ;  /* 0x20000030ff057230 */ /* 0x021fe20000004100 */
[----:B------:R-:W-:Y:S01]  /*3000*/  ISETP.GT.AND P2, PT, R3, 0x8, P0 ;  /* 0x000000080300780c */ /* 0x000fe20000744270 */
[----:B------:R-:W-:Y:S03]  /*3010*/  BSSY B1, `(.L_x_40) ;  /* 0x0000007000017945 */ /* 0x000fe60003800000 */
[----:B------:R-:W-:-:S04]  /*3020*/  FMUL R14, R5, R58 ;  /* 0x0000003a050e7220 */ /* 0x000fc80000400000 */
[----:B------:R-:W-:-:S05]  /*3030*/  FFMA R14, R51, R23, R14 ;  /* 0x00000017330e7223 */ /* 0x000fca000000000e */
[----:B------:R-:W-:-:S05]  /*3040*/  F2FP.F16.F32.PACK_AB R14, RZ, R14 ;  /* 0x0000000eff0e723e */ /* 0x000fca00000000ff */
[----:B------:R0:W-:Y:S01]  /*3050*/  @P3 STG.E.U16 desc[UR50][R12.64+0x2], R14 ;  /* 0x0000020e0c003986 */ /* 0x0001e2000c101532 */
[----:B------:R-:W-:Y:S05]  /*3060*/  @!P2 BRA `(.L_x_41) ;  /* 0x000000000004a947 */ /* 0x000fea0003800000 */
[----:B------:R3:W5:Y:S02]  /*3070*/  LDG.E.LTC128B.U16 R48, desc[UR50][R74.64+0x10] ;  /* 0x000010324a307981 */ /* 0x000764000c1e1520 */
.L_x_41:
[----:B------:R-:W-:Y:S05]  /*3080*/  BSYNC B1 ;  /* 0x0000000000017941 */ /* 0x000fea0003800000 */
.L_x_40:
[----:B-----5:R-:W-:Y:S01]  /*3090*/  HADD2.F32 R5, -RZ, R48.H0_H0 ;  /* 0x20000030ff057230 */ /* 0x020fe20000004100 */
        /* <DEDUP_REMOVED lines=8> */
.L_x_43:
[----:B------:R-:W-:Y:S05]  /*3120*/  BSYNC B1 ;  /* 0x0000000000017941 */ /* 0x000fea0003800000 */
.L_x_42:
[----:B----45:R-:W-:Y:S01]  /*3130*/  HADD2.F32 R5, -RZ, R48.H0_H0 ;  /* 0x20000030ff057230 */ /* 0x030fe20000004100 */
[----:B------:R-:W-:Y:S01]  /*3140*/  ISETP.GT.AND P2, PT, R3, 0x8, P1 ;  /* 0x000000080300780c */ /* 0x000fe20000f44270 */
[----:B------:R-:W-:Y:S03]  /*3150*/  BSSY B1, `(.L_x_44) ;  /* 0x0000007000017945 */ /* 0x000fe60003800000 */
[----:B0-----:R-:W-:-:S04]  /*3160*/  FMUL R14, R5, R58 ;  /* 0x0000003a050e7220 */ /* 0x001fc80000400000 */
[----:B------:R-:W-:-:S05]  /*3170*/  FFMA R14, R53, R23, R14 ;  /* 0x00000017350e7223 */ /* 0x000fca000000000e */
[----:B------:R-:W-:-:S05]  /*3180*/  F2FP.F16.F32.PACK_AB R14, RZ, R14 ;  /* 0x0000000eff0e723e */ /* 0x000fca00000000ff */
[----:B------:R0:W-:Y:S01]  /*3190*/  @P0 STG.E.U16 desc[UR50][R8.64+0x12], R14 ;  /* 0x0000120e08000986 */ /* 0x0001e2000c101532 */
[----:B------:R-:W-:Y:S05]  /*31a0*/  @!P2 BRA `(.L_x_45) ;  /* 0x000000000004a947 */ /* 0x000fea0003800000 */
[----:B------:R4:W5:Y:S02]  /*31b0*/  LDG.E.LTC128B.U16 R48, desc[UR50][R20.64+0x10] ;  /* 0x0000103214307981 */ /* 0x000964000c1e1520 */
.L_x_45:
[----:B------:R-:W-:Y:S05]  /*31c0*/  BSYNC B1 ;  /* 0x0000000000017941 */ /* 0x000fea0003800000 */
.L_x_44:
        /* <DEDUP_REMOVED lines=9> */
.L_x_47:
[----:B------:R-:W-:Y:S05]  /*3260*/  BSYNC B1 ;  /* 0x0000000000017941 */ /* 0x000fea0003800000 */
.L_x_46:
[----:B0----5:R-:W-:Y:S01]  /*3270*/  HADD2.F32 R5, -RZ, R48.H0_H0 ;  /* 0x20000030ff057230 */ /* 0x021fe20000004100 */
[----:B------:R-:W-:Y:S01]  /*3280*/  ISETP.GT.AND P1, PT, R4, 0x80, PT ;  /* 0x000000800400780c */ /* 0x000fe20003f24270 */
[----:B------:R-:W-:Y:S01]  /*3290*/  BSSY B1, `(.L_x_48) ;  /* 0x000000a000017945 */ /* 0x000fe20003800000 */
[----:B------:R-:W-:Y:S02]  /*32a0*/  IADD3 R50, P2, R6, UR42, RZ ;  /* 0x0000002a06327c10 */ /* 0x000fe4000ff5e0ff */
[----:B------:R-:W-:Y:S01]  /*32b0*/  FMUL R14, R5, R58 ;  /* 0x0000003a050e7220 */ /* 0x000fe20000400000 */
[----:B------:R-:W-:Y:S02]  /*32c0*/  ISETP.GT.AND P3, PT, R3, RZ, P1 ;  /* 0x000000ff0300720c */ /* 0x000fe40000f64270 */
[----:B------:R-:W-:Y:S01]  /*32d0*/  IADD3.X R51, R7, UR41, RZ, P2, !PT ;  /* 0x0000002907337c10 */ /* 0x000fe200097fe4ff */
[----:B------:R-:W-:-:S05]  /*32e0*/  FFMA R14, R55, R23, R14 ;  /* 0x00000017370e7223 */ /* 0x000fca000000000e */
[----:B------:R-:W-:-:S05]  /*32f0*/  F2FP.F16.F32.PACK_AB R14, RZ, R14 ;  /* 0x0000000eff0e723e */ /* 0x000fca00000000ff */
[----:B------:R0:W-:Y:S01]  /*3300*/  @P0 STG.E.U16 desc[UR50][R12.64+0x12], R14 ;  /* 0x0000120e0c000986 */ /* 0x0001e2000c101532 */
[----:B------:R-:W-:Y:S05]  /*3310*/  @!P3 BRA `(.L_x_49) ;  /* 0x000000000004b947 */ /* 0x000fea0003800000 */
[----:B------:R0:W5:Y:S02]  /*3320*/  LDG.E.LTC128B.U16 R48, desc[UR50][R50.64] ;  /* 0x0000003232307981 */ /* 0x000164000c1e1520 */
.L_x_49:
[----:B------:R-:W-:Y:S05]  /*3330*/  BSYNC B1 ;  /* 0x0000000000017941 */ /* 0x000fea0003800000 */
.L_x_48:
[----:B-----5:R-:W-:Y:S01]  /*3340*/  HADD2.F32 R5, -RZ, R48.H0_H0 ;  /* 0x20000030ff057230 */ /* 0x020fe20000004100 */
[----:B0-----:R-:W-:Y:S01]  /*3350*/  IADD3 R14, P0, R8, R59, RZ ;  /* 0x0000003b080e7210 */ /* 0x001fe20007f1e0ff */
[----:B------:R-:W-:Y:S01]  /*3360*/  BSSY B1, `(.L_x_50) ;  /* 0x000000b000017945 */ /* 0x000fe20003800000 */
[----:B------:R-:W-:Y:S02]  /*3370*/  ISETP.GT.AND P2, PT, R3, 0x1, P1 ;  /* 0x000000010300780c */ /* 0x000fe40000f44270 */
[----:B------:R-:W-:Y:S01]  /*3380*/  FMUL R5, R5, R58 ;  /* 0x0000003a05057220 */ /* 0x000fe20000400000 */
[----:B------:R-:W-:-:S03]  /*3390*/  IMAD.X R15, R9, 0x1, R61, P0 ;  /* 0x00000001090f7824 */ /* 0x000fc600000e063d */
[----:B------:R-:W-:-:S05]  /*33a0*/  FFMA R5, R40, R23, R5 ;  /* 0x0000001728057223 */ /* 0x000fca0000000005 */
[----:B------:R-:W-:-:S05]  /*33b0*/  F2FP.F16.F32.PACK_AB R5, RZ, R5 ;  /* 0x00000005ff05723e */ /* 0x000fca00000000ff */
[----:B------:R0:W-:Y:S01]  /*33c0*/  @P3 STG.E.U16 desc[UR50][R14.64], R5 ;  /* 0x000000050e003986 */ /* 0x0001e2000c101532 */
[----:B------:R-:W-:Y:S05]  /*33d0*/  @!P2 BRA `(.L_x_51) ;  /* 0x00000000000ca947 */ /* 0x000fea0003800000 */
[----:B--2-4-:R-:W-:-:S04]  /*33e0*/  IADD3 R20, P0, R6, UR44, RZ ;  /* 0x0000002c06147c10 */ /* 0x014fc8000ff1e0ff */
[----:B------:R-:W-:-:S05]  /*33f0*/  IADD3.X R21, R7, UR41, RZ, P0, !PT ;  /* 0x0000002907157c10 */ /* 0x000fca00087fe4ff */
[----:B------:R2:W5:Y:S04]  /*3400*/  LDG.E.LTC128B.U16 R48, desc[UR50][R20.64] ;  /* 0x0000003214307981 */ /* 0x000568000c1e1520 */
.L_x_51:
[----:B------:R-:W-:Y:S05]  /*3410*/  BSYNC B1 ;  /* 0x0000000000017941 */ /* 0x000fea0003800000 */
.L_x_50:
[----:B0----5:R-:W-:Y:S01]  /*3420*/  HADD2.F32 R5, -RZ, R48.H0_H0 ;  /* 0x20000030ff057230 */ /* 0x021fe20000004100 */
[----:B------:R-:W-:Y:S01]  /*3430*/  ISETP.GT.AND P0, PT, R4, 0x88, PT ;  /* 0x000000880400780c */ /* 0x000fe20003f04270 */
[----:B------:R-:W-:Y:S03]  /*3440*/  BSSY B1, `(.L_x_52) ;  /* 0x000000c000017945 */ /* 0x000fe60003800000 */
[----:B--2-4-:R-:W-:Y:S01]  /*3450*/  FMUL R20, R5, R58 ;  /* 0x0000003a05147220 */ /* 0x014fe20000400000 */
[----:B------:R-:W-:-:S03]  /*3460*/  ISETP.GT.AND P3, PT, R3, RZ, P0 ;  /* 0x000000ff0300720c */ /* 0x000fc60000764270 */
[----:B------:R-:W-:Y:S01]  /*3470*/  FFMA R41, R41, R23, R20 ;  /* 0x0000001729297223 */ /* 0x000fe20000000014 */
[----:B------:R-:W-:-:S04]  /*3480*/  IADD3 R20, P4, R8, R68, RZ ;  /* 0x0000004408147210 */ /* 0x000fc80007f9e0ff */
[----:B------:R-:W-:Y:S01]  /*3490*/  F2FP.F16.F32.PACK_AB R41, RZ, R41 ;  /* 0x00000029ff29723e */ /* 0x000fe200000000ff */
[----:B------:R-:W-:Y:S01]  /*34a0*/  IMAD.X R21, R9, 0x1, R61, P4 ;  /* 0x0000000109157824 */ /* 0x000fe200020e063d */
[----:B------:R-:W-:-:S04]  /*34b0*/  IADD3 R52, P4, R10, UR42, RZ ;  /* 0x0000002a0a347c10 */ /* 0x000fc8000ff9e0ff */
[----:B------:R0:W-:Y:S01]  /*34c0*/  @P2 STG.E.U16 desc[UR50][R20.64], R41 ;  /* 0x0000002914002986 */ /* 0x0001e2000c101532 */
[----:B------:R-:W-:Y:S01]  /*34d0*/  IADD3.X R53, R11, UR41, RZ, P4, !PT ;  /* 0x000000290b357c10 */ /* 0x000fe2000a7fe4ff */
[----:B------:R-:W-:Y:S07]  /*34e0*/  @!P3 BRA `(.L_x_53) ;  /* 0x000000000004b947 */ /* 0x000fee0003800000 */
[----:B------:R2:W5:Y:S02]  /*34f0*/  LDG.E.LTC128B.U16 R48, desc[UR50][R52.64] ;  /* 0x0000003234307981 */ /* 0x000564000c1e1520 */
.L_x_53:
[----:B------:R-:W-:Y:S05]  /*3500*/  BSYNC B1 ;  /* 0x0000000000017941 */ /* 0x000fea0003800000 */
.L_x_52:
        /* <DEDUP_REMOVED lines=10> */
[----:B------:R-:W-:-:S04]  /*35b0*/  IADD3 R40, P3, R10, UR44, RZ ;  /* 0x0000002c0a287c10 */ /* 0x000fc8000ff7e0ff */
[----:B------:R-:W-:-:S05]  /*35c0*/  IADD3.X R41, R11, UR41, RZ, P3, !PT ;  /* 0x000000290b297c10 */ /* 0x000fca0009ffe4ff */
[----:B------:R4:W5:Y:S04]  /*35d0*/  LDG.E.LTC128B.U16 R48, desc[UR50][R40.64] ;  /* 0x0000003228307981 */ /* 0x000968000c1e1520 */
.L_x_55:
[----:B------:R-:W-:Y:S05]  /*35e0*/  BSYNC B1 ;  /* 0x0000000000017941 */ /* 0x000fea0003800000 */
.L_x_54:
[----:B0----5:R-:W-:Y:S01]  /*35f0*/  HADD2.F32 R5, -RZ, R48.H0_H0 ;  /* 0x20000030ff057230 */ /* 0x021fe20000004100 */
[----:B------:R-:W-:Y:S01]  /*3600*/  ISETP.GT.AND P3, PT, R3, 0x8, P1 ;  /* 0x000000080300780c */ /* 0x000fe20000f64270 */
[----:B------:R-:W-:Y:S03]  /*3610*/  BSSY B1, `(.L_x_56) ;  /* 0x000000b000017945 */ /* 0x000fe60003800000 */
[----:B----4-:R-:W-:-:S04]  /*3620*/  FMUL R40, R5, R58 ;  /* 0x0000003a05287220 */ /* 0x010fc80000400000 */
[----:B------:R-:W-:Y:S01]  /*3630*/  FFMA R43, R43, R23, R40 ;  /* 0x000000172b2b7223 */ /* 0x000fe20000000028 */
[----:B------:R-:W-:-:S04]  /*3640*/  IADD3 R40, P4, R12, R68, RZ ;  /* 0x000000440c287210 */ /* 0x000fc80007f9e0ff */
[----:B------:R-:W-:Y:S01]  /*3650*/  F2FP.F16.F32.PACK_AB R43, RZ, R43 ;  /* 0x0000002bff2b723e */ /* 0x000fe200000000ff */
[----:B------:R-:W-:-:S05]  /*3660*/  IMAD.X R41, R13, 0x1, R61, P4 ;  /* 0x000000010d297824 */ /* 0x000fca00020e063d */
[----:B------:R0:W-:Y:S01]  /*3670*/  @P2 STG.E.U16 desc[UR50][R40.64], R43 ;  /* 0x0000002b28002986 */ /* 0x0001e2000c101532 */
[----:B------:R-:W-:Y:S05]  /*3680*/  @!P3 BRA `(.L_x_57) ;  /* 0x00000000000cb947 */ /* 0x000fea0003800000 */
[----:B0-----:R-:W-:-:S04]  /*3690*/  IADD3 R40, P2, R6, UR45, RZ ;  /* 0x0000002d06287c10 */ /* 0x001fc8000ff5e0ff */
[----:B------:R-:W-:-:S05]  /*36a0*/  IADD3.X R41, R7, UR41, RZ, P2, !PT ;  /* 0x0000002907297c10 */ /* 0x000fca00097fe4ff */
[----:B------:R4:W5:Y:S04]  /*36b0*/  LDG.E.LTC128B.U16 R48, desc[UR50][R40.64] ;  /* 0x0000003228307981 */ /* 0x000968000c1e1520 */
.L_x_57:
[----:B------:R-:W-:Y:S05]  /*36c0*/  BSYNC B1 ;  /* 0x0000000000017941 */ /* 0x000fea0003800000 */
.L_x_56:
[----:B-----5:R-:W-:Y:S01]  /*36d0*/  HADD2.F32 R5, -RZ, R48.H0_H0 ;  /* 0x20000030ff057230 */ /* 0x020fe20000004100 */
[----:B0---4-:R-:W-:Y:S01]  /*36e0*/  IADD3 R40, P2, R8, R69, RZ ;  /* 0x0000004508287210 */ /* 0x011fe20007f5e0ff */
[----:B------:R-:W-:Y:S01]  /*36f0*/  BSSY B1, `(.L_x_58) ;  /* 0x000000b000017945 */ /* 0x000fe20003800000 */
[----:B------:R-:W-:Y:S02]  /*3700*/  ISETP.GT.AND P1, PT, R3, 0x9, P1 ;  /* 0x000000090300780c */ /* 0x000fe40000f24270 */
[----:B------:R-:W-:Y:S01]  /*3710*/  FMUL R5, R5, R58 ;  /* 0x0000003a05057220 */ /* 0x000fe20000400000 */
[----:B------:R-:W-:Y:S01]  /*3720*/  IMAD.X R41, R9, 0x1, R61, P2 ;  /* 0x0000000109297824 */ /* 0x000fe200010e063d */
[----:B------:R-:W-:Y:S02]  /*3730*/  IADD3 R6, P2, R6, UR46, RZ ;  /* 0x0000002e06067c10 */ /* 0x000fe4000ff5e0ff */
[----:B------:R-:W-:Y:S02]  /*3740*/  FFMA R5, R44, R23, R5 ;  /* 0x000000172c057223 */ /* 0x000fe40000000005 */
[----:B------:R-:W-:-:S03]  /*3750*/  IADD3.X R7, R7, UR41, RZ, P2, !PT ;  /* 0x0000002907077c10 */ /* 0x000fc600097fe4ff */
[----:B------:R-:W-:-:S05]  /*3760*/  F2FP.F16.F32.PACK_AB R5, RZ, R5 ;  /* 0x00000005ff05723e */ /* 0x000fca00000000ff */
[----:B------:R0:W-:Y:S01]  /*3770*/  @P3 STG.E.U16 desc[UR50][R40.64], R5 ;  /* 0x0000000528003986 */ /* 0x0001e2000c101532 */
[----:B------:R-:W-:Y:S05]  /*3780*/  @!P1 BRA `(.L_x_59) ;  /* 0x0000000000049947 */ /* 0x000fea0003800000 */
[----:B------:R4:W5:Y:S02]  /*3790*/  LDG.E.LTC128B.U16 R48, desc[UR50][R6.64] ;  /* 0x0000003206307981 */ /* 0x000964000c1e1520 */
.L_x_59:
[----:B------:R-:W-:Y:S05]  /*37a0*/  BSYNC B1 ;  /* 0x0000000000017941 */ /* 0x000fea0003800000 */
.L_x_58:
        /* <DEDUP_REMOVED lines=13> */
.L_x_61:
[----:B------:R-:W-:Y:S05]  /*3880*/  BSYNC B1 ;  /* 0x0000000000017941 */ /* 0x000fea0003800000 */
.L_x_60:
        /* <DEDUP_REMOVED lines=13> */
.L_x_63:
[----:B------:R-:W-:Y:S05]  /*3960*/  BSYNC B1 ;  /* 0x0000000000017941 */ /* 0x000fea0003800000 */
.L_x_62:
[----:B0----5:R-:W-:Y:S01]  /*3970*/  HADD2.F32 R5, -RZ, R48.H0_H0 ;  /* 0x20000030ff057230 */ /* 0x021fe20000004100 */
[----:B------:R-:W-:Y:S01]  /*3980*/  ISETP.GT.AND P0, PT, R4, 0x100, PT ;  /* 0x000001000400780c */ /* 0x000fe20003f04270 */
[----:B------:R-:W-:Y:S03]  /*3990*/  BSSY B1, `(.L_x_64) ;  /* 0x000000c000017945 */ /* 0x000fe60003800000 */
[----:B------:R-:W-:Y:S01]  /*39a0*/  FMUL R6, R5, R58 ;  /* 0x0000003a05067220 */ /* 0x000fe20000400000 */
        /* <DEDUP_REMOVED lines=10> */
.L_x_65:
[----:B------:R-:W-:Y:S05]  /*3a50*/  BSYNC B1 ;  /* 0x0000000000017941 */ /* 0x000fea0003800000 */
.L_x_64:
        /* <DEDUP_REMOVED lines=10> */
[----:B----4-:R-:W-:-:S04]  /*3b00*/  IADD3 R8, P1, R50, UR44, RZ ;  /* 0x0000002c32087c10 */ /* 0x010fc8000ff3e0ff */
[----:B------:R-:W-:-:S05]  /*3b10*/  IADD3.X R9, R51, UR41, RZ, P1, !PT ;  /* 0x0000002933097c10 */ /* 0x000fca0008ffe4ff */
[----:B------:R4:W5:Y:S04]  /*3b20*/  LDG.E.LTC128B.U16 R48, desc[UR50][R8.64] ;  /* 0x0000003208307981 */ /* 0x000968000c1e1520 */
.L_x_67:
[----:B------:R-:W-:Y:S05]  /*3b30*/  BSYNC B1 ;  /* 0x0000000000017941 */ /* 0x000fea0003800000 */
.L_x_66:
[----:B0----5:R-:W-:Y:S01]  /*3b40*/  HADD2.F32 R5, -RZ, R48.H0_H0 ;  /* 0x20000030ff057230 */ /* 0x021fe20000004100 */
[----:B------:R-:W-:Y:S01]  /*3b50*/  ISETP.GT.AND P1, PT, R4, 0x108, PT ;  /* 0x000001080400780c */ /* 0x000fe20003f24270 */
[----:B------:R-:W-:Y:S03]  /*3b60*/  BSSY B1, `(.L_x_68) ;  /* 0x000000d000017945 */ /* 0x000fe60003800000 */
[----:B----4-:R-:W-:Y:S01]  /*3b70*/  FMUL R8, R5, R58 ;  /* 0x0000003a05087220 */ /* 0x010fe20000400000 */
[----:B------:R-:W-:-:S03]  /*3b80*/  ISETP.GT.AND P2, PT, R3, RZ, P1 ;  /* 0x000000ff0300720c */ /* 0x000fc60000f44270 */
[----:B------:R-:W-:Y:S01]  /*3b90*/  FFMA R33, R33, R23, R8 ;  /* 0x0000001721217223 */ /* 0x000fe20000000008 */
[----:B------:R-:W-:-:S04]  /*3ba0*/  IADD3 R8, P4, R14, R68, RZ ;  /* 0x000000440e087210 */ /* 0x000fc80007f9e0ff */
[----:B------:R-:W-:Y:S01]  /*3bb0*/  F2FP.F16.F32.PACK_AB R33, RZ, R33 ;  /* 0x00000021ff21723e */ /* 0x000fe200000000ff */
[----:B------:R-:W-:Y:S01]  /*3bc0*/  IMAD.X R9, R15, 0x1, R61, P4 ;  /* 0x000000010f097824 */ /* 0x000fe200020e063d */
[----:B------:R-:W-:Y:S02]  /*3bd0*/  IADD3 R32, P4, R52, UR42, RZ ;  /* 0x0000002a34207c10 */ /* 0x000fe4000ff9e0ff */
[----:B------:R-:W-:Y:S02]  /*3be0*/  PRMT R5, R33, 0x7610, R5 ;  /* 0x0000761021057816 */ /* 0x000fe40000000005 */
[----:B------:R-:W-:-:S03]  /*3bf0*/  IADD3.X R33, R53, UR41, RZ, P4, !PT ;  /* 0x0000002935217c10 */ /* 0x000fc6000a7fe4ff */
[----:B------:R0:W-:Y:S01]  /*3c00*/  @P3 STG.E.U16 desc[UR50][R8.64], R5 ;  /* 0x0000000508003986 */ /* 0x0001e2000c101532 */
[----:B------:R-:W-:Y:S05]  /*3c10*/  @!P2 BRA `(.L_x_69) ;  /* 0x000000000004a947 */ /* 0x000fea0003800000 */
[----:B------:R4:W5:Y:S02]  /*3c20*/  LDG.E.LTC128B.U16 R48, desc[UR50][R32.64] ;  /* 0x0000003220307981 */ /* 0x000964000c1e1520 */
.L_x_69:
[----:B------:R-:W-:Y:S05]  /*3c30*/  BSYNC B1 ;  /* 0x0000000000017941 */ /* 0x000fea0003800000 */
.L_x_68:
[----:B0----5:R-:W-:Y:S01]  /*3c40*/  HADD2.F32 R5, -RZ, R48.H0_H0 ;  /* 0x20000030ff057230 */ /* 0x021fe20000004100 */
[----:B------:R-:W-:Y:S01]  /*3c50*/  IADD3 R8, P4, R20, R59, RZ ;  /* 0x0000003b14087210 */ /* 0x000fe20007f9e0ff */
        /* <DEDUP_REMOVED lines=11> */
.L_x_71:
[----:B------:R-:W-:Y:S05]  /*3d10*/  BSYNC B1 ;  /* 0x0000000000017941 */ /* 0x000fea0003800000 */
.L_x_70:
[----:B0----5:R-:W-:Y:S01]  /*3d20*/  HADD2.F32 R5, -RZ, R48.H0_H0 ;  /* 0x20000030ff057230 */ /* 0x021fe20000004100 */
[----:B------:R-:W-:Y:S01]  /*3d30*/  ISETP.GT.AND P2, PT, R3, 0x8, P0 ;  /* 0x000000080300780c */ /* 0x000fe20000744270 */
[----:B------:R-:W-:Y:S03]  /*3d40*/  BSSY B1, `(.L_x_72) ;  /* 0x000000b000017945 */ /* 0x000fe60003800000 */
[----:B------:R-:W-:-:S04]  /*3d50*/  FMUL R10, R5, R58 ;  /* 0x0000003a050a7220 */ /* 0x000fc80000400000 */
        /* <DEDUP_REMOVED lines=9> */
.L_x_73:
[----:B------:R-:W-:Y:S05]  /*3df0*/  BSYNC B1 ;  /* 0x0000000000017941 */ /* 0x000fea0003800000 */
.L_x_72:
[----:B-----5:R-:W-:Y:S01]  /*3e00*/  HADD2.F32 R5, -RZ, R48.H0_H0 ;  /* 0x20000030ff057230 */ /* 0x020fe20000004100 */
[----:B0-----:R-:W-:Y:S01]  /*3e10*/  IADD3 R10, P3, R14, R69, RZ ;  /* 0x000000450e0a7210 */ /* 0x001fe20007f7e0ff */
        /* <DEDUP_REMOVED lines=11> */
.L_x_75:
[----:B------:R-:W-:Y:S05]  /*3ed0*/  BSYNC B1 ;  /* 0x0000000000017941 */ /* 0x000fea0003800000 */
.L_x_74:
        /* <DEDUP_REMOVED lines=13> */
.L_x_77:
[----:B------:R-:W-:Y:S05]  /*3fb0*/  BSYNC B1 ;  /* 0x0000000000017941 */ /* 0x000fea0003800000 */
.L_x_76:
        /* <DEDUP_REMOVED lines=13> */
.L_x_79:
[----:B------:R-:W-:Y:S05]  /*4090*/  BSYNC B1 ;  /* 0x0000000000017941 */ /* 0x000fea0003800000 */
.L_x_78:
        /* <DEDUP_REMOVED lines=14> */
.L_x_81:
[----:B------:R-:W-:Y:S05]  /*4180*/  BSYNC B1 ;  /* 0x0000000000017941 */ /* 0x000fea0003800000 */
.L_x_80:
        /* <DEDUP_REMOVED lines=10> */
[----:B0-----:R-:W-:-:S04]  /*4230*/  IADD3 R10, P1, R40, UR44, RZ ;  /* 0x0000002c280a7c10 */ /* 0x001fc8000ff3e0ff */
[----:B------:R-:W-:-:S05]  /*4240*/  IADD3.X R11, R41, UR41, RZ, P1, !PT ;  /* 0x00000029290b7c10 */ /* 0x000fca0008ffe4ff */
[----:B------:R0:W5:Y:S04]  /*4250*/  LDG.E.LTC128B.U16 R48, desc[UR50][R10.64] ;  /* 0x000000320a307981 */ /* 0x000168000c1e1520 */
.L_x_83:
[----:B------:R-:W-:Y:S05]  /*4260*/  BSYNC B1 ;  /* 0x0000000000017941 */ /* 0x000fea0003800000 */
.L_x_82:
[----:B0----5:R-:W-:Y:S01]  /*4270*/  HADD2.F32 R5, -RZ, R48.H0_H0 ;  /* 0x20000030ff057230 */ /* 0x021fe20000004100 */
[----:B------:R-:W-:Y:S01]  /*4280*/  ISETP.GT.AND P1, PT, R4, 0x188, PT ;  /* 0x000001880400780c */ /* 0x000fe20003f24270 */
[----:B------:R-:W-:Y:S01]  /*4290*/  BSSY B1, `(.L_x_84) ;  /* 0x000000c000017945 */ /* 0x000fe20003800000 */
[----:B------:R-:W-:Y:S02]  /*42a0*/  IADD3 R4, P4, R6, R68, RZ ;  /* 0x0000004406047210 */ /* 0x000fe40007f9e0ff */
[----:B------:R-:W-:Y:S01]  /*42b0*/  FMUL R10, R5, R58 ;  /* 0x0000003a050a7220 */ /* 0x000fe20000400000 */
[----:B------:R-:W-:Y:S02]  /*42c0*/  ISETP.GT.AND P2, PT, R3, RZ, P1 ;  /* 0x000000ff0300720c */ /* 0x000fe40000f44270 */
[----:B------:R-:W-:Y:S02]  /*42d0*/  IMAD.X R5, R7, 0x1, R61, P4 ;  /* 0x0000000107057824 */ /* 0x000fe400020e063d */
[----:B------:R-:W-:-:S05]  /*42e0*/  FFMA R10, R25, R23, R10 ;  /* 0x00000017190a7223 */ /* 0x000fca000000000a */
[----:B------:R-:W-:-:S05]  /*42f0*/  F2FP.F16.F32.PACK_AB R10, RZ, R10 ;  /* 0x0000000aff0a723e */ /* 0x000fca00000000ff */
[----:B------:R0:W-:Y:S01]  /*4300*/  @P3 STG.E.U16 desc[UR50][R4.64], R10 ;  /* 0x0000000a04003986 */ /* 0x0001e2000c101532 */
[----:B------:R-:W-:Y:S05]  /*4310*/  @!P2 BRA `(.L_x_85) ;  /* 0x00000000000ca947 */ /* 0x000fea0003800000 */
[----:B0-----:R-:W-:-:S04]  /*4320*/  IADD3 R4, P3, R32, UR42, RZ ;  /* 0x0000002a20047c10 */ /* 0x001fc8000ff7e0ff */
[----:B------:R-:W-:-:S05]  /*4330*/  IADD3.X R5, R33, UR41, RZ, P3, !PT ;  /* 0x0000002921057c10 */ /* 0x000fca0009ffe4ff */
[----:B------:R0:W5:Y:S04]  /*4340*/  LDG.E.LTC128B.U16 R48, desc[UR50][R4.64] ;  /* 0x0000003204307981 */ /* 0x000168000c1e1520 */
.L_x_85:
[----:B------:R-:W-:Y:S05]  /*4350*/  BSYNC B1 ;  /* 0x0000000000017941 */ /* 0x000fea0003800000 */
.L_x_84:
[----:B0----5:R-:W-:Y:S01]  /*4360*/  HADD2.F32 R5, -RZ, R48.H0_H0 ;  /* 0x20000030ff057230 */ /* 0x021fe20000004100 */
[----:B------:R-:W-:Y:S01]  /*4370*/  IADD3 R4, P4, R8, R59, RZ ;  /* 0x0000003b08047210 */ /* 0x000fe20007f9e0ff */
[----:B------:R-:W-:Y:S01]  /*4380*/  BSSY B1, `(.L_x_86) ;  /* 0x000000b000017945 */ /* 0x000fe20003800000 */
[----:B------:R-:W-:Y:S02]  /*4390*/  ISETP.GT.AND P3, PT, R3, 0x1, P1 ;  /* 0x000000010300780c */ /* 0x000fe40000f64270 */
[----:B------:R-:W-:-:S04]  /*43a0*/  FMUL R5, R5, R58 ;  /* 0x0000003a05057220 */ /* 0x000fc80000400000 */
[----:B------:R-:W-:-:S05]  /*43b0*/  FFMA R5, R26, R23, R5 ;  /* 0x000000171a057223 */ /* 0x000fca0000000005 */
[----:B------:R-:W-:Y:S01]  /*43c0*/  F2FP.F16.F32.PACK_AB R10, RZ, R5 ;  /* 0x00000005ff0a723e */ /* 0x000fe200000000ff */
[----:B------:R-:W-:-:S05]  /*43d0*/  IMAD.X R5, R9, 0x1, R61, P4 ;  /* 0x0000000109057824 */ /* 0x000fca00020e063d */
[----:B------:R0:W-:Y:S01]  /*43e0*/  @P2 STG.E.U16 desc[UR50][R4.64], R10 ;  /* 0x0000000a04002986 */ /* 0x0001e2000c101532 */
[----:B------:R-:W-:Y:S05]  /*43f0*/  @!P3 BRA `(.L_x_87) ;  /* 0x00000000000cb947 */ /* 0x000fea0003800000 */
[----:B0-----:R-:W-:-:S04]  /*4400*/  IADD3 R4, P2, R32, UR44, RZ ;  /* 0x0000002c20047c10 */ /* 0x001fc8000ff5e0ff */
[----:B------:R-:W-:-:S05]  /*4410*/  IADD3.X R5, R33, UR41, RZ, P2, !PT ;  /* 0x0000002921057c10 */ /* 0x000fca00097fe4ff */
[----:B------:R0:W5:Y:S04]  /*4420*/  LDG.E.LTC128B.U16 R48, desc[UR50][R4.64] ;  /* 0x0000003204307981 */ /* 0x000168000c1e1520 */
.L_x_87:
[----:B------:R-:W-:Y:S05]  /*4430*/  BSYNC B1 ;  /* 0x0000000000017941 */ /* 0x000fea0003800000 */
.L_x_86:
        /* <DEDUP_REMOVED lines=13> */
.L_x_89:
[----:B------:R-:W-:Y:S05]  /*4510*/  BSYNC B1 ;  /* 0x0000000000017941 */ /* 0x000fea0003800000 */
.L_x_88:
[----:B0----5:R-:W-:Y:S01]  /*4520*/  HADD2.F32 R5, -RZ, R48.H0_H0 ;  /* 0x20000030ff057230 */ /* 0x021fe20000004100 */
[----:B------:R-:W-:Y:S01]  /*4530*/  IADD3 R4, P3, R6, R69, RZ ;  /* 0x0000004506047210 */ /* 0x000fe20007f7e0ff */
[----:B------:R-:W-:Y:S01]  /*4540*/  BSSY B1, `(.L_x_90) ;  /* 0x000000c000017945 */ /* 0x000fe20003800000 */
[----:B------:R-:W-:Y:S02]  /*4550*/  ISETP.GT.AND P0, PT, R3, 0x9, P0 ;  /* 0x000000090300780c */ /* 0x000fe40000704270 */
[----:B------:R-:W-:-:S04]  /*4560*/  FMUL R5, R5, R58 ;  /* 0x0000003a05057220 */ /* 0x000fc80000400000 */
[----:B------:R-:W-:-:S05]  /*4570*/  FFMA R5, R28, R23, R5 ;  /* 0x000000171c057223 */ /* 0x000fca0000000005 */
        /* <DEDUP_REMOVED lines=8> */
.L_x_91:
[----:B------:R-:W-:Y:S05]  /*4600*/  BSYNC B1 ;  /* 0x0000000000017941 */ /* 0x000fea0003800000 */
.L_x_90:
        /* <DEDUP_REMOVED lines=13> */
.L_x_93:
[----:B------:R-:W-:Y:S05]  /*46e0*/  BSYNC B1 ;  /* 0x0000000000017941 */ /* 0x000fea0003800000 */
.L_x_92:
[----:B0----5:R-:W-:Y:S01]  /*46f0*/  HADD2.F32 R5, -RZ, R48.H0_H0 ;  /* 0x20000030ff057230 */ /* 0x021fe20000004100 */
[----:B------:R-:W-:Y:S01]  /*4700*/  ISETP.GT.AND P1, PT, R3, 0x9, P1 ;  /* 0x000000090300780c */ /* 0x000fe20000f24270 */
[----:B------:R-:W-:Y:S01]  /*4710*/  BSSY B1, `(.L_x_94) ;  /* 0x000000c000017945 */ /* 0x000fe20003800000 */
[----:B------:R-:W-:Y:S02]  /*4720*/  IADD3 R4, P0, R8, R69, RZ ;  /* 0x0000004508047210 */ /* 0x000fe40007f1e0ff */
[----:B------:R-:W-:-:S04]  /*4730*/  FMUL R5, R5, R58 ;  /* 0x0000003a05057220 */ /* 0x000fc80000400000 */
[----:B------:R-:W-:-:S05]  /*4740*/  FFMA R5, R30, R23, R5 ;  /* 0x000000171e057223 */ /* 0x000fca0000000005 */
[----:B------:R-:W-:Y:S01]  /*4750*/  F2FP.F16.F32.PACK_AB R6, RZ, R5 ;  /* 0x00000005ff06723e */ /* 0x000fe200000000ff */
[----:B------:R-:W-:-:S03]  /*4760*/  IMAD.X R5, R9, 0x1, R61, P0 ;  /* 0x0000000109057824 */ /* 0x000fc600000e063d */
[----:B------:R-:W-:Y:S02]  /*4770*/  PRMT R7, R6, 0x7610, R7 ;  /* 0x0000761006077816 */ /* 0x000fe40000000007 */
[----:B------:R-:W-:-:S03]  /*4780*/  IADD3 R6, P0, R32, UR46, RZ ;  /* 0x0000002e20067c10 */ /* 0x000fc6000ff1e0ff */
[----:B------:R0:W-:Y:S02]  /*4790*/  @P3 STG.E.U16 desc[UR50][R4.64], R7 ;  /* 0x0000000704003986 */ /* 0x0001e4000c101532 */
[----:B0-----:R-:W-:Y:S01]  /*47a0*/  IADD3.X R7, R33, UR41, RZ, P0, !PT ;  /* 0x0000002921077c10 */ /* 0x001fe200087fe4ff */
[----:B------:R-:W-:Y:S07]  /*47b0*/  @!P1 BRA `(.L_x_95) ;  /* 0x0000000000049947 */ /* 0x000fee0003800000 */
[----:B------:R0:W5:Y:S02]  /*47c0*/  LDG.E.LTC128B.U16 R48, desc[UR50][R6.64] ;  /* 0x0000003206307981 */ /* 0x000164000c1e1520 */
.L_x_95:
[----:B------:R-:W-:Y:S05]  /*47d0*/  BSYNC B1 ;  /* 0x0000000000017941 */ /* 0x000fea0003800000 */
.L_x_94:
[----:B------:R-:W-:Y:S05]  /*47e0*/  @!P1 BRA `(.L_x_96) ;  /* 0x0000000c000c9947 */ /* 0x000fea0003800000 */
[----:B-----5:R-:W-:-:S05]  /*47f0*/  HADD2.F32 R3, -RZ, R48.H0_H0 ;  /* 0x20000030ff037230 */ /* 0x020fca0000004100 */
[----:B------:R-:W-:-:S04]  /*4800*/  FMUL R4, R3, R58 ;  /* 0x0000003a03047220 */ /* 0x000fc80000400000 */
[----:B------:R-:W-:Y:S01]  /*4810*/  FFMA R31, R31, R23, R4 ;  /* 0x000000171f1f7223 */ /* 0x000fe20000000004 */
[----:B------:R-:W-:-:S04]  /*4820*/  IADD3 R4, P0, R8, R70, RZ ;  /* 0x0000004608047210 */ /* 0x000fc80007f1e0ff */
[----:B------:R-:W-:Y:S01]  /*4830*/  F2FP.F16.F32.PACK_AB R31, RZ, R31 ;  /* 0x0000001fff1f723e */ /* 0x000fe200000000ff */
[----:B------:R-:W-:-:S05]  /*4840*/  IMAD.X R5, R9, 0x1, R61, P0 ;  /* 0x0000000109057824 */ /* 0x000fca00000e063d */
[----:B------:R0:W-:Y:S01]  /*4850*/  STG.E.U16 desc[UR50][R4.64], R31 ;  /* 0x0000001f04007986 */ /* 0x0001e2000c101532 */
[----:B------:R-:W-:Y:S05]  /*4860*/  BRA `(.L_x_96) ;  /* 0x0000000800ec7947 */ /* 0x000fea0003800000 */
.L_x_35:
[----:B------:R-:W-:Y:S01]  /*4870*/  ULDC.64 UR4, c[0x0][0x5c0] ;  /* 0x0001700000047ab9 */ /* 0x000fe20000000a00 */
[-C--:B------:R-:W-:Y:S01]  /*4880*/  FMUL R48, R48, R23.reuse ;  /* 0x0000001730307220 */ /* 0x080fe20000400000 */
[----:B------:R-:W-:Y:S01]  /*4890*/  LEA R6, P1, R74, UR4, 0x1 ;  /* 0x000000044a067c11 */ /* 0x000fe2000f8208ff */
[-C--:B------:R-:W-:Y:S01]  /*48a0*/  FMUL R49, R49, R23.reuse ;  /* 0x0000001731317220 */ /* 0x080fe20000400000 */
[----:B------:R-:W-:Y:S01]  /*48b0*/  ISETP.GT.AND P5, PT, R3, 0x1, P0 ;  /* 0x000000010300780c */ /* 0x000fe200007a4270 */
[-C--:B------:R-:W-:Y:S01]  /*48c0*/  FMUL R50, R50, R23.reuse ;  /* 0x0000001732327220 */ /* 0x080fe20000400000 */
[----:B------:R-:W-:Y:S01]  /*48d0*/  LEA.HI.X R7, R74, UR5, R85, 0x1, P1 ;  /* 0x000000054a077c11 */ /* 0x000fe200088f0c55 */
[-C--:B------:R-:W-:Y:S01]  /*48e0*/  FMUL R51, R51, R23.reuse ;  /* 0x0000001733337220 */ /* 0x080fe20000400000 */
[----:B------:R-:W-:Y:S01]  /*48f0*/  ISETP.GT.AND P1, PT, R4, 0x8, PT ;  /* 0x000000080400780c */ /* 0x000fe20003f24270 */
[-C--:B------:R-:W-:Y:S01]  /*4900*/  FMUL R52, R52, R23.reuse ;  /* 0x0000001734347220 */ /* 0x080fe20000400000 */
[----:B------:R-:W-:Y:S01]  /*4910*/  F2FP.F16.F32.PACK_AB R48, RZ, R48 ;  /* 0x00000030ff30723e */ /* 0x000fe200000000ff */
[-C--:B------:R-:W-:Y:S01]  /*4920*/  FMUL R53, R53, R23.reuse ;  /* 0x0000001735357220 */ /* 0x080fe20000400000 */
[----:B------:R-:W-:Y:S01]  /*4930*/  ISETP.GT.AND P3, PT, R3, RZ, P1 ;  /* 0x000000ff0300720c */ /* 0x000fe20000f64270 */
[----:B------:R-:W-:Y:S01]  /*4940*/  FMUL R54, R54, R23 ;  /* 0x0000001736367220 */ /* 0x000fe20000400000 */
[----:B------:R-:W-:Y:S01]  /*4950*/  F2FP.F16.F32.PACK_AB R49, RZ, R49 ;  /* 0x00000031ff31723e */ /* 0x000fe200000000ff */
[----:B------:R-:W-:Y:S01]  /*4960*/  @P2 STG.E.U16 desc[UR50][R6.64], R48 ;  /* 0x0000003006002986 */ /* 0x000fe2000c101532 */
[C---:B------:R-:W-:Y:S01]  /*4970*/  LEA R8, P2, R60.reuse, R6, 0x1 ;  /* 0x000000063c087211 */ /* 0x040fe200078408ff */
[----:B------:R-:W-:Y:S01]  /*4980*/  FMUL R55, R55, R23 ;  /* 0x0000001737377220 */ /* 0x000fe20000400000 */
[----:B------:R-:W-:Y:S01]  /*4990*/  F2FP.F16.F32.PACK_AB R50, RZ, R50 ;  /* 0x00000032ff32723e */ /* 0x000fe200000000ff */
[----:B------:R-:W-:Y:S01]  /*49a0*/  @P5 STG.E.U16 desc[UR50][R6.64+0x2], R49 ;  /* 0x0000023106005986 */ /* 0x000fe2000c101532 */
[----:B------:R-:W-:Y:S01]  /*49b0*/  LEA.HI.X R9, R60, R7, R63, 0x1, P2 ;  /* 0x000000073c097211 */ /* 0x000fe200010f0c3f */
[-C--:B------:R-:W-:Y:S01]  /*49c0*/  FMUL R40, R40, R23.reuse ;  /* 0x0000001728287220 */ /* 0x080fe20000400000 */
[----:B------:R-:W-:Y:S01]  /*49d0*/  ISETP.GT.AND P4, PT, R3, 0x1, P1 ;  /* 0x000000010300780c */ /* 0x000fe20000f84270 */
[-C--:B------:R-:W-:Y:S01]  /*49e0*/  FMUL R41, R41, R23.reuse ;  /* 0x0000001729297220 */ /* 0x080fe20000400000 */
[C---:B------:R-:W-:Y:S01]  /*49f0*/  ISETP.GT.AND P2, PT, R3.reuse, 0x8, P0 ;  /* 0x000000080300780c */ /* 0x040fe20000744270 */
[----:B------:R-:W-:Y:S01]  /*4a00*/  @P3 STG.E.U16 desc[UR50][R8.64], R50 ;  /* 0x0000003208003986 */ /* 0x000fe2000c101532 */
[C---:B------:R-:W-:Y:S01]  /*4a10*/  ISETP.GT.AND P0, PT, R3.reuse, 0x9, P0 ;  /* 0x000000090300780c */ /* 0x040fe20000704270 */
[-C--:B------:R-:W-:Y:S01]  /*4a20*/  FMUL R42, R42, R23.reuse ;  /* 0x000000172a2a7220 */ /* 0x080fe20000400000 */
[----:B------:R-:W-:Y:S01]  /*4a30*/  ISETP.GT.AND P3, PT, R3, 0x8, P1 ;  /* 0x000000080300780c */ /* 0x000fe20000f64270 */
[-C--:B------:R-:W-:Y:S01]  /*4a40*/  FMUL R43, R43, R23.reuse ;  /* 0x000000172b2b7220 */ /* 0x080fe20000400000 */
[----:B------:R-:W-:Y:S01]  /*4a50*/  ISETP.GT.AND P1, PT, R3, 0x9, P1 ;  /* 0x000000090300780c */ /* 0x000fe20000f24270 */
[----:B------:R-:W-:Y:S01]  /*4a60*/  FMUL R44, R44, R23 ;  /* 0x000000172c2c7220 */ /* 0x000fe20000400000 */
[----:B------:R-:W-:Y:S01]  /*4a70*/  F2FP.F16.F32.PACK_AB R51, RZ, R51 ;  /* 0x00000033ff33723e */ /* 0x000fe200000000ff */
[-C--:B------:R-:W-:Y:S01]  /*4a80*/  FMUL R45, R45, R23.reuse ;  /* 0x000000172d2d7220 */ /* 0x080fe20000400000 */
[----:B------:R-:W-:Y:S01]  /*4a90*/  F2FP.F16.F32.PACK_AB R52, RZ, R52 ;  /* 0x00000034ff34723e */ /* 0x000fe200000000ff */
[----:B------:R-:W-:Y:S01]  /*4aa0*/  FMUL R46, R46, R23 ;  /* 0x000000172e2e7220 */ /* 0x000fe20000400000 */
[----:B------:R-:W-:Y:S01]  /*4ab0*/  F2FP.F16.F32.PACK_AB R53, RZ, R53 ;  /* 0x00000035ff35723e */ /* 0x000fe200000000ff */
[----:B------:R-:W-:Y:S01]  /*4ac0*/  @P4 STG.E.U16 desc[UR50][R8.64+0x2], R51 ;  /* 0x0000023308004986 */ /* 0x000fe2000c101532 */
[----:B------:R-:W-:Y:S01]  /*4ad0*/  F2FP.F16.F32.PACK_AB R54, RZ, R54 ;  /* 0x00000036ff36723e */ /* 0x000fe200000000ff */
[----:B------:R-:W-:Y:S01]  /*4ae0*/  FMUL R47, R47, R23 ;  /* 0x000000172f2f7220 */ /* 0x000fe20000400000 */
[----:B------:R-:W-:Y:S01]  /*4af0*/  F2FP.F16.F32.PACK_AB R55, RZ, R55 ;  /* 0x00000037ff37723e */ /* 0x000fe200000000ff */
[----:B------:R-:W-:Y:S01]  /*4b00*/  @P2 STG.E.U16 desc[UR50][R6.64+0x10], R52 ;  /* 0x0000103406002986 */ /* 0x000fe2000c101532 */
[----:B------:R-:W-:Y:S01]  /*4b10*/  IADD3 R10, P5, R6, R59, RZ ;  /* 0x0000003b060a7210 */ /* 0x000fe20007fbe0ff */
[----:B------:R-:W-:Y:S01]  /*4b20*/  FMUL R32, R32, R23 ;  /* 0x0000001720207220 */ /* 0x000fe20000400000 */
[----:B------:R-:W-:Y:S01]  /*4b30*/  IADD3 R12, P4, R6, R68, RZ ;  /* 0x00000044060c7210 */ /* 0x000fe20007f9e0ff */
[----:B------:R-:W-:Y:S01]  /*4b40*/  @P0 STG.E.U16 desc[UR50][R6.64+0x12], R53 ;  /* 0x0000123506000986 */ /* 0x000fe2000c101532 */
[----:B------:R-:W-:Y:S01]  /*4b50*/  ISETP.GT.AND P0, PT, R4, 0x88, PT ;  /* 0x000000880400780c */ /* 0x000fe20003f04270 */
[--C-:B------:R-:W-:Y:S01]  /*4b60*/  IMAD.X R11, R7, 0x1, R61.reuse, P5 ;  /* 0x00000001070b7824 */ /* 0x100fe200028e063d */
[----:B------:R-:W-:Y:S01]  /*4b70*/  F2FP.F16.F32.PACK_AB R40, RZ, R40 ;  /* 0x00000028ff28723e */ /* 0x000fe200000000ff */
[----:B------:R-:W-:Y:S01]  /*4b80*/  @P3 STG.E.U16 desc[UR50][R8.64+0x10], R54 ;  /* 0x0000103608003986 */ /* 0x000fe2000c101532 */
[----:B------:R-:W-:Y:S01]  /*4b90*/  ISETP.GT.AND P5, PT, R3, RZ, P0 ;  /* 0x000000ff0300720c */ /* 0x000fe200007a4270 */
[--C-:B------:R-:W-:Y:S01]  /*4ba0*/  IMAD.X R13, R7, 0x1, R61.reuse, P4 ;  /* 0x00000001070d7824 */ /* 0x100fe200020e063d */
[----:B------:R-:W-:Y:S01]  /*4bb0*/  IADD3 R14, P4, R8, R59, RZ ;  /* 0x0000003b080e7210 */ /* 0x000fe20007f9e0ff */
[----:B------:R-:W-:Y:S01]  /*4bc0*/  @P1 STG.E.U16 desc[UR50][R8.64+0x12], R55 ;  /* 0x0000123708001986 */ /* 0x000fe2000c101532 */
[----:B------:R-:W-:Y:S01]  /*4bd0*/  ISETP.GT.AND P1, PT, R4, 0x80, PT ;  /* 0x000000800400780c */ /* 0x000fe20003f24270 */
[----:B------:R-:W-:Y:S01]  /*4be0*/  FMUL R33, R33, R23 ;  /* 0x0000001721217220 */ /* 0x000fe20000400000 */
[----:B------:R-:W-:Y:S01]  /*4bf0*/  F2FP.F16.F32.PACK_AB R41, RZ, R41 ;  /* 0x00000029ff29723e */ /* 0x000fe200000000ff */
[--C-:B------:R-:W-:Y:S01]  /*4c00*/  IMAD.X R15, R9, 0x1, R61.reuse, P4 ;  /* 0x00000001090f7824 */ /* 0x100fe200020e063d */
[C---:B------:R-:W-:Y:S01]  /*4c10*/  ISETP.GT.AND P2, PT, R3.reuse, RZ, P1 ;  /* 0x000000ff0300720c */ /* 0x040fe20000f44270 */
[-C--:B------:R-:W-:Y:S01]  /*4c20*/  FMUL R34, R34, R23.reuse ;  /* 0x0000001722227220 */ /* 0x080fe20000400000 */
[----:B------:R-:W-:Y:S01]  /*4c30*/  ISETP.GT.AND P3, PT, R3, 0x1, P1 ;  /* 0x000000010300780c */ /* 0x000fe20000f64270 */
[-C--:B------:R-:W-:Y:S01]  /*4c40*/  FMUL R35, R35, R23.reuse ;  /* 0x0000001723237220 */ /* 0x080fe20000400000 */
[----:B------:R-:W-:Y:S01]  /*4c50*/  F2FP.F16.F32.PACK_AB R42, RZ, R42 ;  /* 0x0000002aff2a723e */ /* 0x000fe200000000ff */
[-C--:B------:R-:W-:Y:S01]  /*4c60*/  FMUL R36, R36, R23.reuse ;  /* 0x0000001724247220 */ /* 0x080fe20000400000 */
[----:B------:R-:W-:Y:S01]  /*4c70*/  IADD3 R20, P4, R8, R68, RZ ;  /* 0x0000004408147210 */ /* 0x000fe20007f9e0ff */
[----:B------:R-:W-:Y:S01]  /*4c80*/  FMUL R37, R37, R23 ;  /* 0x0000001725257220 */ /* 0x000fe20000400000 */
[----:B------:R-:W-:Y:S01]  /*4c90*/  F2FP.F16.F32.PACK_AB R43, RZ, R43 ;  /* 0x0000002bff2b723e */ /* 0x000fe200000000ff */
[----:B------:R-:W-:Y:S01]  /*4ca0*/  FMUL R38, R38, R23 ;  /* 0x0000001726267220 */ /* 0x000fe20000400000 */
[----:B------:R-:W-:Y:S01]  /*4cb0*/  F2FP.F16.F32.PACK_AB R44, RZ, R44 ;  /* 0x0000002cff2c723e */ /* 0x000fe200000000ff */
[--C-:B------:R-:W-:Y:S01]  /*4cc0*/  IMAD.X R21, R9, 0x1, R61.reuse, P4 ;  /* 0x0000000109157824 */ /* 0x100fe200020e063d */
[----:B------:R-:W-:Y:S01]  /*4cd0*/  F2FP.F16.F32.PACK_AB R45, RZ, R45 ;  /* 0x0000002dff2d723e */ /* 0x000fe200000000ff */
[----:B------:R0:W-:Y:S01]  /*4ce0*/  @P2 STG.E.U16 desc[UR50][R10.64], R40 ;  /* 0x000000280a002986 */ /* 0x0001e2000c101532 */
[----:B------:R-:W-:Y:S01]  /*4cf0*/  ISETP.GT.AND P2, PT, R3, 0x8, P1 ;  /* 0x000000080300780c */ /* 0x000fe20000f44270 */
[-C--:B------:R-:W-:Y:S01]  /*4d00*/  FMUL R39, R39, R23.reuse ;  /* 0x0000001727277220 */ /* 0x080fe20000400000 */
[C---:B------:R-:W-:Y:S01]  /*4d10*/  ISETP.GT.AND P1, PT, R3.reuse, 0x9, P1 ;  /* 0x000000090300780c */ /* 0x040fe20000f24270 */
[----:B------:R1:W-:Y:S01]  /*4d20*/  @P3 STG.E.U16 desc[UR50][R12.64], R41 ;  /* 0x000000290c003986 */ /* 0x0003e2000c101532 */
[----:B------:R-:W-:Y:S01]  /*4d30*/  ISETP.GT.AND P3, PT, R3, 0x1, P0 ;  /* 0x000000010300780c */ /* 0x000fe20000764270 */
[----:B------:R-:W-:Y:S01]  /*4d40*/  FMUL R24, R24, R23 ;  /* 0x0000001718187220 */ /* 0x000fe20000400000 */
[----:B------:R-:W-:Y:S01]  /*4d50*/  F2FP.F16.F32.PACK_AB R46, RZ, R46 ;  /* 0x0000002eff2e723e */ /* 0x000fe200000000ff */
[----:B------:R-:W-:Y:S01]  /*4d60*/  @P5 STG.E.U16 desc[UR50][R14.64], R42 ;  /* 0x0000002a0e005986 */ /* 0x000fe2000c101532 */
[----:B------:R-:W-:Y:S01]  /*4d70*/  F2FP.F16.F32.PACK_AB R47, RZ, R47 ;  /* 0x0000002fff2f723e */ /* 0x000fe200000000ff */
[-C--:B------:R-:W-:Y:S01]  /*4d80*/  FMUL R25, R25, R23.reuse ;  /* 0x0000001719197220 */ /* 0x080fe20000400000 */
[----:B------:R-:W-:Y:S01]  /*4d90*/  F2FP.F16.F32.PACK_AB R32, RZ, R32 ;  /* 0x00000020ff20723e */ /* 0x000fe200000000ff */
[----:B------:R-:W-:Y:S01]  /*4da0*/  FMUL R26, R26, R23 ;  /* 0x000000171a1a7220 */ /* 0x000fe20000400000 */
[C---:B0-----:R-:W-:Y:S01]  /*4db0*/  IADD3 R40, P5, R6.reuse, R69, RZ ;  /* 0x0000004506287210 */ /* 0x041fe20007fbe0ff */
[-C--:B------:R-:W-:Y:S01]  /*4dc0*/  FMUL R27, R27, R23.reuse ;  /* 0x000000171b1b7220 */ /* 0x080fe20000400000 */
[-C--:B------:R-:W-:Y:S01]  /*4dd0*/  IADD3 R6, P4, R6, R70.reuse, RZ ;  /* 0x0000004606067210 */ /* 0x080fe20007f9e0ff */
[----:B------:R-:W-:Y:S01]  /*4de0*/  FMUL R28, R28, R23 ;  /* 0x000000171c1c7220 */ /* 0x000fe20000400000 */
[----:B------:R-:W-:Y:S01]  /*4df0*/  F2FP.F16.F32.PACK_AB R33, RZ, R33 ;  /* 0x00000021ff21723e */ /* 0x000fe200000000ff */
[C-C-:B-1----:R-:W-:Y:S01]  /*4e00*/  IMAD.X R41, R7.reuse, 0x1, R61.reuse, P5 ;  /* 0x0000000107297824 */ /* 0x142fe200028e063d */
[----:B------:R0:W-:Y:S01]  /*4e10*/  @P3 STG.E.U16 desc[UR50][R20.64], R43 ;  /* 0x0000002b14003986 */ /* 0x0001e2000c101532 */
[--C-:B------:R-:W-:Y:S01]  /*4e20*/  IMAD.X R7, R7, 0x1, R61.reuse, P4 ;  /* 0x0000000107077824 */ /* 0x100fe200020e063d */
[----:B------:R-:W-:Y:S01]  /*4e30*/  ISETP.GT.AND P3, PT, R4, 0x100, PT ;  /* 0x000001000400780c */ /* 0x000fe20003f64270 */
[----:B------:R-:W-:Y:S01]  /*4e40*/  FMUL R29, R29, R23 ;  /* 0x000000171d1d7220 */ /* 0x000fe20000400000 */
[----:B------:R-:W-:Y:S01]  /*4e50*/  @P2 STG.E.U16 desc[UR50][R40.64], R44 ;  /* 0x0000002c28002986 */ /* 0x000fe2000c101532 */
[----:B------:R-:W-:Y:S01]  /*4e60*/  IADD3 R12, P2, R8, R69, RZ ;  /* 0x00000045080c7210 */ /* 0x000fe20007f5e0ff */
[-C--:B------:R-:W-:Y:S01]  /*4e70*/  FMUL R30, R30, R23.reuse ;  /* 0x000000171e1e7220 */ /* 0x080fe20000400000 */
[C---:B------:R-:W-:Y:S01]  /*4e80*/  ISETP.GT.AND P4, PT, R3.reuse, RZ, P3 ;  /* 0x000000ff0300720c */ /* 0x040fe20001f84270 */
[----:B------:R1:W-:Y:S01]  /*4e90*/  @P1 STG.E.U16 desc[UR50][R6.64], R45 ;  /* 0x0000002d06001986 */ /* 0x0003e2000c101532 */
[----:B------:R-:W-:Y:S01]  /*4ea0*/  ISETP.GT.AND P1, PT, R3, 0x8, P0 ;  /* 0x000000080300780c */ /* 0x000fe20000724270 */
[----:B------:R-:W-:Y:S01]  /*4eb0*/  IMAD.X R13, R9, 0x1, R61, P2 ;  /* 0x00000001090d7824 */ /* 0x000fe200010e063d */
[----:B------:R-:W-:Y:S01]  /*4ec0*/  ISETP.GT.AND P0, PT, R3, 0x9, P0 ;  /* 0x000000090300780c */ /* 0x000fe20000704270 */
[----:B------:R-:W-:Y:S01]  /*4ed0*/  FMUL R31, R31, R23 ;  /* 0x000000171f1f7220 */ /* 0x000fe20000400000 */
[----:B------:R-:W-:-:S02]  /*4ee0*/  IADD3 R8, P5, R8, R70, RZ ;  /* 0x0000004608087210 */ /* 0x000fc40007fbe0ff */
[----:B------:R-:W-:Y:S02]  /*4ef0*/  ISETP.GT.AND P2, PT, R4, 0x108, PT ;  /* 0x000001080400780c */ /* 0x000fe40003f44270 */
[----:B------:R-:W-:Y:S01]  /*4f00*/  F2FP.F16.F32.PACK_AB R34, RZ, R34 ;  /* 0x00000022ff22723e */ /* 0x000fe200000000ff */
[--C-:B------:R-:W-:Y:S01]  /*4f10*/  IMAD.X R9, R9, 0x1, R61.reuse, P5 ;  /* 0x0000000109097824 */ /* 0x100fe200028e063d */
[----:B0-----:R-:W-:Y:S02]  /*4f20*/  IADD3 R20, P5, R14, R68, RZ ;  /* 0x000000440e147210 */ /* 0x001fe40007fbe0ff */
[----:B------:R-:W-:Y:S01]  /*4f30*/  F2FP.F16.F32.PACK_AB R35, RZ, R35 ;  /* 0x00000023ff23723e */ /* 0x000fe200000000ff */
[----:B------:R0:W-:Y:S01]  /*4f40*/  @P1 STG.E.U16 desc[UR50][R12.64], R46 ;  /* 0x0000002e0c001986 */ /* 0x0001e2000c101532 */
[----:B-1----:R-:W-:Y:S01]  /*4f50*/  IADD3 R6, P1, R10, R59, RZ ;  /* 0x0000003b0a067210 */ /* 0x002fe20007f3e0ff */
[--C-:B------:R-:W-:Y:S01]  /*4f60*/  IMAD.X R21, R15, 0x1, R61.reuse, P5 ;  /* 0x000000010f157824 */ /* 0x100fe200028e063d */
[----:B------:R-:W-:Y:S01]  /*4f70*/  F2FP.F16.F32.PACK_AB R36, RZ, R36 ;  /* 0x00000024ff24723e */ /* 0x000fe200000000ff */
[----:B------:R1:W-:Y:S01]  /*4f80*/  @P0 STG.E.U16 desc[UR50][R8.64], R47 ;  /* 0x0000002f08000986 */ /* 0x0003e2000c101532 */
[----:B------:R-:W-:Y:S01]  /*4f90*/  ISETP.GT.AND P0, PT, R3, RZ, P2 ;  /* 0x000000ff0300720c */ /* 0x000fe20001704270 */
[----:B------:R-:W-:Y:S01]  /*4fa0*/  IMAD.X R7, R11, 0x1, R61, P1 ;  /* 0x000000010b077824 */ /* 0x000fe200008e063d */
[----:B------:R-:W-:-:S02]  /*4fb0*/  ISETP.GT.AND P1, PT, R3, 0x1, P3 ;  /* 0x000000010300780c */ /* 0x000fc40001f24270 */
[----:B------:R-:W-:Y:S02]  /*4fc0*/  F2FP.F16.F32.PACK_AB R37, RZ, R37 ;  /* 0x00000025ff25723e */ /* 0x000fe400000000ff */
[----:B------:R-:W-:Y:S01]  /*4fd0*/  @P4 STG.E.U16 desc[UR50][R6.64], R32 ;  /* 0x0000002006004986 */ /* 0x000fe2000c101532 */
[----:B0-----:R-:W-:Y:S02]  /*4fe0*/  IADD3 R12, P4, R10, R68, RZ ;  /* 0x000000440a0c7210 */ /* 0x001fe40007f9e0ff */
[----:B------:R-:W-:Y:S02]  /*4ff0*/  F2FP.F16.F32.PACK_AB R38, RZ, R38 ;  /* 0x00000026ff26723e */ /* 0x000fe400000000ff */
[----:B------:R-:W-:Y:S01]  /*5000*/  F2FP.F16.F32.PACK_AB R39, RZ, R39 ;  /* 0x00000027ff27723e */ /* 0x000fe200000000ff */
[----:B------:R-:W-:Y:S01]  /*5010*/  IMAD.X R13, R11, 0x1, R61, P4 ;  /* 0x000000010b0d7824 */ /* 0x000fe200020e063d */
[----:B-1----:R-:W-:Y:S02]  /*5020*/  IADD3 R8, P4, R14, R59, RZ ;  /* 0x0000003b0e087210 */ /* 0x002fe40007f9e0ff */
[----:B------:R-:W-:-:S02]  /*5030*/  F2FP.F16.F32.PACK_AB R24, RZ, R24 ;  /* 0x00000018ff18723e */ /* 0x000fc400000000ff */
[----:B------:R0:W-:Y:S01]  /*5040*/  @P1 STG.E.U16 desc[UR50][R12.64], R33 ;  /* 0x000000210c001986 */ /* 0x0001e2000c101532 */
[----:B------:R-:W-:Y:S01]  /*5050*/  IMAD.X R9, R15, 0x1, R61, P4 ;  /* 0x000000010f097824 */ /* 0x000fe200020e063d */
[----:B------:R-:W-:Y:S02]  /*5060*/  ISETP.GT.AND P4, PT, R3, 0x1, P2 ;  /* 0x000000010300780c */ /* 0x000fe40001784270 */
[C---:B------:R-:W-:Y:S02]  /*5070*/  ISETP.GT.AND P1, PT, R4.reuse, 0x180, PT ;  /* 0x000001800400780c */ /* 0x040fe40003f24270 */
[----:B------:R-:W-:Y:S01]  /*5080*/  @P0 STG.E.U16 desc[UR50][R8.64], R34 ;  /* 0x0000002208000986 */ /* 0x000fe2000c101532 */
[----:B------:R-:W-:Y:S02]  /*5090*/  ISETP.GT.AND P0, PT, R4, 0x188, PT ;  /* 0x000001880400780c */ /* 0x000fe40003f04270 */
[----:B------:R-:W-:Y:S02]  /*50a0*/  IADD3 R4, P5, R10, R69, RZ ;  /* 0x000000450a047210 */ /* 0x000fe40007fbe0ff */
[----:B------:R-:W-:-:S02]  /*50b0*/  F2FP.F16.F32.PACK_AB R25, RZ, R25 ;  /* 0x00000019ff19723e */ /* 0x000fc400000000ff */
[----:B------:R-:W-:Y:S01]  /*50c0*/  F2FP.F16.F32.PACK_AB R26, RZ, R26 ;  /* 0x0000001aff1a723e */ /* 0x000fe200000000ff */
[----:B------:R-:W-:Y:S01]  /*50d0*/  IMAD.X R5, R11, 0x1, R61, P5 ;  /* 0x000000010b057824 */ /* 0x000fe200028e063d */
[----:B------:R-:W-:Y:S01]  /*50e0*/  @P4 STG.E.U16 desc[UR50][R20.64], R35 ;  /* 0x0000002314004986 */ /* 0x000fe2000c101532 */
[C---:B------:R-:W-:Y:S02]  /*50f0*/  ISETP.GT.AND P4, PT, R3.reuse, 0x8, P3 ;  /* 0x000000080300780c */ /* 0x040fe40001f84270 */
[C---:B------:R-:W-:Y:S02]  /*5100*/  ISETP.GT.AND P3, PT, R3.reuse, 0x9, P3 ;  /* 0x000000090300780c */ /* 0x040fe40001f64270 */
[C---:B------:R-:W-:Y:S02]  /*5110*/  ISETP.GT.AND P5, PT, R3.reuse, 0x8, P2 ;  /* 0x000000080300780c */ /* 0x040fe400017a4270 */
[----:B------:R-:W-:Y:S02]  /*5120*/  ISETP.GT.AND P2, PT, R3, 0x9, P2 ;  /* 0x000000090300780c */ /* 0x000fe40001744270 */
[----:B------:R-:W-:-:S02]  /*5130*/  F2FP.F16.F32.PACK_AB R27, RZ, R27 ;  /* 0x0000001bff1b723e */ /* 0x000fc400000000ff */
[----:B------:R-:W-:Y:S02]  /*5140*/  F2FP.F16.F32.PACK_AB R28, RZ, R28 ;  /* 0x0000001cff1c723e */ /* 0x000fe400000000ff */
[----:B------:R-:W-:Y:S01]  /*5150*/  F2FP.F16.F32.PACK_AB R29, RZ, R29 ;  /* 0x0000001dff1d723e */ /* 0x000fe200000000ff */
[----:B------:R1:W-:Y:S01]  /*5160*/  @P4 STG.E.U16 desc[UR50][R4.64], R36 ;  /* 0x0000002404004986 */ /* 0x0003e2000c101532 */
[----:B------:R-:W-:Y:S02]  /*5170*/  IADD3 R10, P4, R10, R70, RZ ;  /* 0x000000460a0a7210 */ /* 0x000fe40007f9e0ff */
[----:B------:R-:W-:Y:S02]  /*5180*/  F2FP.F16.F32.PACK_AB R30, RZ, R30 ;  /* 0x0000001eff1e723e */ /* 0x000fe400000000ff */
[----:B------:R-:W-:Y:S01]  /*5190*/  F2FP.F16.F32.PACK_AB R31, RZ, R31 ;  /* 0x0000001fff1f723e */ /* 0x000fe200000000ff */
[----:B------:R-:W-:Y:S01]  /*51a0*/  IMAD.X R11, R11, 0x1, R61, P4 ;  /* 0x000000010b0b7824 */ /* 0x000fe200020e063d */
[----:B0-----:R-:W-:-:S04]  /*51b0*/  IADD3 R12, P4, R14, R69, RZ ;  /* 0x000000450e0c7210 */ /* 0x001fc80007f9e0ff */
[----:B------:R-:W-:Y:S01]  /*51c0*/  @P3 STG.E.U16 desc[UR50][R10.64], R37 ;  /* 0x000000250a003986 */ /* 0x000fe2000c101532 */
[--C-:B------:R-:W-:Y:S01]  /*51d0*/  IMAD.X R13, R15, 0x1, R61.reuse, P4 ;  /* 0x000000010f0d7824 */ /* 0x100fe200020e063d */
[----:B-1----:R-:W-:Y:S02]  /*51e0*/  IADD3 R4, P4, R14, R70, RZ ;  /* 0x000000460e047210 */ /* 0x002fe40007f9e0ff */
[----:B------:R-:W-:Y:S02]  /*51f0*/  ISETP.GT.AND P3, PT, R3, 0x1, P1 ;  /* 0x000000010300780c */ /* 0x000fe40000f64270 */
[----:B------:R-:W-:Y:S01]  /*5200*/  @P5 STG.E.U16 desc[UR50][R12.64], R38 ;  /* 0x000000260c005986 */ /* 0x000fe2000c101532 */
[----:B------:R-:W-:Y:S01]  /*5210*/  IMAD.X R5, R15, 0x1, R61, P4 ;  /* 0x000000010f057824 */ /* 0x000fe200020e063d */
[C---:B------:R-:W-:Y:S02]  /*5220*/  IADD3 R14, P5, R6.reuse, R59, RZ ;  /* 0x0000003b060e7210 */ /* 0x040fe40007fbe0ff */
[----:B------:R-:W-:-:S02]  /*5230*/  IADD3 R20, P4, R6, R68, RZ ;  /* 0x0000004406147210 */ /* 0x000fc40007f9e0ff */
[----:B------:R0:W-:Y:S01]  /*5240*/  @P2 STG.E.U16 desc[UR50][R4.64], R39 ;  /* 0x0000002704002986 */ /* 0x0001e2000c101532 */
[----:B------:R-:W-:Y:S01]  /*5250*/  ISETP.GT.AND P2, PT, R3, RZ, P1 ;  /* 0x000000ff0300720c */ /* 0x000fe20000f44270 */
[--C-:B------:R-:W-:Y:S01]  /*5260*/  IMAD.X R15, R7, 0x1, R61.reuse, P5 ;  /* 0x00000001070f7824 */ /* 0x100fe200028e063d */
[----:B------:R-:W-:Y:S01]  /*5270*/  ISETP.GT.AND P5, PT, R3, RZ, P0 ;  /* 0x000000ff0300720c */ /* 0x000fe200007a4270 */
[----:B------:R-:W-:Y:S01]  /*5280*/  IMAD.X R21, R7, 0x1, R61, P4 ;  /* 0x0000000107157824 */ /* 0x000fe200020e063d */
[----:B0-----:R-:W-:-:S09]  /*5290*/  IADD3 R4, P4, R8, R59, RZ ;  /* 0x0000003b08047210 */ /* 0x001fd20007f9e0ff */
[----:B------:R-:W-:Y:S01]  /*52a0*/  @P2 STG.E.U16 desc[UR50][R14.64], R24 ;  /* 0x000000180e002986 */ /* 0x000fe2000c101532 */
[----:B------:R-:W-:Y:S01]  /*52b0*/  ISETP.GT.AND P2, PT, R3, 0x1, P0 ;  /* 0x000000010300780c */ /* 0x000fe20000744270 */
[--C-:B------:R-:W-:Y:S02]  /*52c0*/  IMAD.X R5, R9, 0x1, R61.reuse, P4 ;  /* 0x0000000109057824 */ /* 0x100fe400020e063d */
[----:B------:R-:W-:Y:S01]  /*52d0*/  @P3 STG.E.U16 desc[UR50][R20.64], R25 ;  /* 0x0000001914003986 */ /* 0x000fe2000c101532 */
[C---:B------:R-:W-:Y:S02]  /*52e0*/  ISETP.GT.AND P3, PT, R3.reuse, 0x8, P1 ;  /* 0x000000080300780c */ /* 0x040fe40000f64270 */
[----:B------:R-:W-:Y:S01]  /*52f0*/  IADD3 R10, P4, R8, R68, RZ ;  /* 0x00000044080a7210 */ /* 0x000fe20007f9e0ff */
[----:B------:R0:W-:Y:S01]  /*5300*/  @P5 STG.E.U16 desc[UR50][R4.64], R26 ;  /* 0x0000001a04005986 */ /* 0x0001e2000c101532 */
[----:B------:R-:W-:Y:S02]  /*5310*/  IADD3 R12, P5, R6, R69, RZ ;  /* 0x00000045060c7210 */ /* 0x000fe40007fbe0ff */
[----:B------:R-:W-:Y:S01]  /*5320*/  ISETP.GT.AND P1, PT, R3, 0x9, P1 ;  /* 0x000000090300780c */ /* 0x000fe20000f24270 */
[--C-:B------:R-:W-:Y:S01]  /*5330*/  IMAD.X R11, R9, 0x1, R61.reuse, P4 ;  /* 0x00000001090b7824 */ /* 0x100fe200020e063d */
[----:B------:R-:W-:Y:S01]  /*5340*/  ISETP.GT.AND P4, PT, R3, 0x8, P0 ;  /* 0x000000080300780c */ /* 0x000fe20000784270 */
[----:B------:R-:W-:Y:S01]  /*5350*/  IMAD.X R13, R7, 0x1, R61, P5 ;  /* 0x00000001070d7824 */ /* 0x000fe200028e063d */
[----:B------:R-:W-:-:S02]  /*5360*/  ISETP.GT.AND P0, PT, R3, 0x9, P0 ;  /* 0x000000090300780c */ /* 0x000fc40000704270 */
[----:B------:R1:W-:Y:S01]  /*5370*/  @P2 STG.E.U16 desc[UR50][R10.64], R27 ;  /* 0x0000001b0a002986 */ /* 0x0003e2000c101532 */
[----:B0-----:R-:W-:-:S03]  /*5380*/  IADD3 R4, P2, R6, R70, RZ ;  /* 0x0000004606047210 */ /* 0x001fc60007f5e0ff */
[----:B------:R1:W-:Y:S01]  /*5390*/  @P3 STG.E.U16 desc[UR50][R12.64], R28 ;  /* 0x0000001c0c003986 */ /* 0x0003e2000c101532 */
[C---:B------:R-:W-:Y:S02]  /*53a0*/  IADD3 R6, P3, R8.reuse, R69, RZ ;  /* 0x0000004508067210 */ /* 0x040fe40007f7e0ff */
[----:B------:R-:W-:Y:S01]  /*53b0*/  IADD3 R8, P5, R8, R70, RZ ;  /* 0x0000004608087210 */ /* 0x000fe20007fbe0ff */
[--C-:B------:R-:W-:Y:S02]  /*53c0*/  IMAD.X R5, R7, 0x1, R61.reuse, P2 ;  /* 0x0000000107057824 */ /* 0x100fe400010e063d */
[C-C-:B------:R-:W-:Y:S02]  /*53d0*/  IMAD.X R7, R9.reuse, 0x1, R61.reuse, P3 ;  /* 0x0000000109077824 */ /* 0x140fe400018e063d */
[----:B------:R-:W-:Y:S01]  /*53e0*/  IMAD.X R9, R9, 0x1, R61, P5 ;  /* 0x0000000109097824 */ /* 0x000fe200028e063d */
[----:B------:R1:W-:Y:S04]  /*53f0*/  @P1 STG.E.U16 desc[UR50][R4.64], R29 ;  /* 0x0000001d04001986 */ /* 0x0003e8000c101532 */
[----:B------:R1:W-:Y:S04]  /*5400*/  @P4 STG.E.U16 desc[UR50][R6.64], R30 ;  /* 0x0000001e06004986 */ /* 0x0003e8000c101532 */
[----:B------:R1:W-:Y:S02]  /*5410*/  @P0 STG.E.U16 desc[UR50][R8.64], R31 ;  /* 0x0000001f08000986 */ /* 0x0003e4000c101532 */
.L_x_96:
[----:B------:R-:W-:Y:S05]  /*5420*/  BSYNC B0 ;  /* 0x0000000000007941 */ /* 0x000fea0003800000 */
.L_x_34:
[----:B------:R-:W-:Y:S01]  /*5430*/  IADD3 R16, P0, R16, UR36, RZ ;  /* 0x0000002410107c10 */ /* 0x000fe2000ff1e0ff */
[----:B------:R-:W-:Y:S01]  /*5440*/  ULDC.64 UR4, c[0x0][0x650] ;  /* 0x0001940000047ab9 */ /* 0x000fe20000000a00 */
[----:B------:R-:W-:Y:S01]  /*5450*/  PRMT R3, RZ, 0x7610, R3 ;  /* 0x00007610ff037816 */ /* 0x000fe20000000003 */
[----:B-1-3--:R-:W-:Y:S01]  /*5460*/  IMAD.MOV.U32 R74, RZ, RZ, -0x1 ;  /* 0xffffffffff4a7424 */ /* 0x00afe200078e00ff */
[----:B------:R-:W-:Y:S01]  /*5470*/  IADD3.X R17, R17, UR40, RZ, P0, !PT ;  /* 0x0000002811117c10 */ /* 0x000fe200087fe4ff */
[----:B------:R-:W-:Y:S01]  /*5480*/  IMAD.MOV.U32 R73, RZ, RZ, -0x1 ;  /* 0xffffffffff497424 */ /* 0x000fe200078e00ff */
[----:B------:R-:W-:-:S04]  /*5490*/  ISETP.GE.U32.AND P0, PT, R16, UR4, PT ;  /* 0x0000000410007c0c */ /* 0x000fc8000bf06070 */
[----:B------:R-:W-:-:S13]  /*54a0*/  ISETP.GE.U32.AND.EX P0, PT, R17, UR5, PT, P0 ;  /* 0x0000000511007c0c */ /* 0x000fda000bf06100 */
[----:B------:R-:W-:Y:S05]  /*54b0*/  @P0 BRA `(.L_x_97) ;  /* 0x0000000400500947 */ /* 0x000fea0003800000 */
[----:B------:R-:W1:Y:S01]  /*54c0*/  LDC.64 R10, c[0x0][0x628] ;  /* 0x00018a00ff0a7b82 */ /* 0x000e620000000a00 */
[----:B------:R-:W3:Y:S01]  /*54d0*/  S2R R20, SR_CTAID.X ;  /* 0x0000000000147919 */ /* 0x000ee20000002500 */
[----:B------:R-:W-:Y:S02]  /*54e0*/  IMAD.MOV.U32 R8, RZ, RZ, R16 ;  /* 0x000000ffff087224 */ /* 0x000fe400078e0010 */
[----:B------:R-:W-:Y:S01]  /*54f0*/  IMAD.MOV.U32 R9, RZ, RZ, R17 ;  /* 0x000000ffff097224 */ /* 0x000fe200078e0011 */
[----:B------:R-:W0:Y:S03]  /*5500*/  S2R R21, SR_CTAID.Y ;  /* 0x0000000000157919 */ /* 0x000e260000002600 */
[----:B------:R-:W0:Y:S08]  /*5510*/  LDC R0, c[0x0][0x630] ;  /* 0x00018c00ff007b82 */ /* 0x000e300000000800 */
[----:B------:R-:W0:Y:S01]  /*5520*/  LDC.64 R14, c[0x0][0x620] ;  /* 0x00018800ff0e7b82 */ /* 0x000e220000000a00 */
[----:B-1----:R-:W-:-:S04]  /*5530*/  ISETP.NE.U32.AND P0, PT, R10, RZ, PT ;  /* 0x000000ff0a00720c */ /* 0x002fc80003f05070 */
[----:B------:R-:W-:-:S13]  /*5540*/  ISETP.NE.AND.EX P0, PT, R11, RZ, PT, P0 ;  /* 0x000000ff0b00720c */ /* 0x000fda0003f05300 */
[----:B0--3--:R-:W-:Y:S05]  /*5550*/  @!P0 BRA `(.L_x_98) ;  /* 0x0000000000288947 */ /* 0x009fea0003800000 */
        /* <DEDUP_REMOVED lines=10> */
.L_x_98:
[----:B------:R-:W0:Y:S01]  /*5600*/  LDC.64 R28, c[0x0][0x640] ;  /* 0x00019000ff1c7b82 */ /* 0x000e220000000a00 */
[-CC-:B------:R-:W-:Y:S01]  /*5610*/  SHF.R.U64 R73, R8, R0.reuse, R9.reuse ;  /* 0x0000000008497219 */ /* 0x180fe20000001209 */
[----:B------:R-:W-:Y:S01]  /*5620*/  ULDC UR4, c[0x0][0x150] ;  /* 0x0000540000047ab9 */ /* 0x000fe20000000800 */
[----:B------:R-:W-:Y:S02]  /*5630*/  SHF.R.U32.HI R0, RZ, R0, R9 ;  /* 0x00000000ff007219 */ /* 0x000fe40000011609 */
[----:B------:R-:W-:Y:S02]  /*5640*/  IADD3 R3, P0, RZ, -R73, RZ ;  /* 0x80000049ff037210 */ /* 0x000fe40007f1e0ff */
[----:B------:R-:W-:Y:S01]  /*5650*/  I2FP.F32.U32 R7, R20 ;  /* 0x0000001400077245 */ /* 0x000fe20000201000 */
[----:B------:R-:W1:Y:S02]  /*5660*/  LDC R6, c[0x0][0x618] ;  /* 0x00018600ff067b82 */ /* 0x000e640000000800 */
[----:B------:R-:W-:-:S02]  /*5670*/  IMAD.X R5, RZ, RZ, ~R0, P0 ;  /* 0x000000ffff057224 */ /* 0x000fc400000e0e00 */
[----:B------:R-:W-:Y:S01]  /*5680*/  FMUL R7, R7, UR4 ;  /* 0x0000000407077c20 */ /* 0x000fe20008400000 */
[----:B------:R-:W-:Y:S01]  /*5690*/  ULDC UR4, c[0x0][0x154] ;  /* 0x0000550000047ab9 */ /* 0x000fe20000000800 */
[-C--:B------:R-:W-:Y:S02]  /*56a0*/  IMAD R0, R5, R14.reuse, RZ ;  /* 0x0000000e05007224 */ /* 0x080fe400078e02ff */
[----:B------:R-:W3:Y:S01]  /*56b0*/  LDC R8, c[0x0][0x608] ;  /* 0x00018200ff087b82 */ /* 0x000ee20000000800 */
[C---:B------:R-:W-:Y:S01]  /*56c0*/  IMAD.WIDE.U32 R4, R3.reuse, R14, R16 ;  /* 0x0000000e03047225 */ /* 0x040fe200078e0010 */
[----:B------:R-:W2:Y:S03]  /*56d0*/  F2I.U32.TRUNC.NTZ R7, R7 ;  /* 0x0000000700077305 */ /* 0x000ea6000020f000 */
[----:B------:R-:W-:Y:S01]  /*56e0*/  IMAD R3, R3, R15, R0 ;  /* 0x0000000f03037224 */ /* 0x000fe200078e0200 */
[----:B------:R-:W-:-:S02]  /*56f0*/  I2FP.F32.U32 R0, R21 ;  /* 0x0000001500007245 */ /* 0x000fc40000201000 */
[----:B------:R-:W4:Y:S01]  /*5700*/  LDC R26, c[0x0][0x658] ;  /* 0x00019600ff1a7b82 */ /* 0x000f220000000800 */
[----:B------:R-:W-:Y:S01]  /*5710*/  IMAD.IADD R3, R5, 0x1, R3 ;  /* 0x0000000105037824 */ /* 0x000fe200078e0203 */
[----:B0-----:R-:W-:Y:S01]  /*5720*/  ISETP.NE.U32.AND P0, PT, R28, RZ, PT ;  /* 0x000000ff1c00720c */ /* 0x001fe20003f05070 */
[----:B------:R-:W-:-:S03]  /*5730*/  FMUL R0, R0, UR4 ;  /* 0x0000000400007c20 */ /* 0x000fc60008400000 */
[----:B------:R-:W-:Y:S01]  /*5740*/  ISETP.NE.AND.EX P0, PT, R29, RZ, PT, P0 ;  /* 0x000000ff1d00720c */ /* 0x000fe20003f05300 */
[----:B------:R0:W0:Y:S01]  /*5750*/  F2I.U32.TRUNC.NTZ R14, R0 ;  /* 0x00000000000e7305 */ /* 0x000022000020f000 */
[----:B------:R-:W0:Y:S01]  /*5760*/  LDC R9, c[0x0][0x144] ;  /* 0x00005100ff097b82 */ /* 0x000e220000000800 */
[-C--:B-1----:R-:W-:Y:S01]  /*5770*/  SHF.R.U64 R10, R4, R6.reuse, R3 ;  /* 0x00000006040a7219 */ /* 0x082fe20000001203 */
[----:B--2---:R-:W-:Y:S01]  /*5780*/  IMAD.MOV R7, RZ, RZ, -R7 ;  /* 0x000000ffff077224 */ /* 0x004fe200078e0a07 */
[----:B------:R-:W-:-:S05]  /*5790*/  SHF.R.U32.HI R3, RZ, R6, R3 ;  /* 0x00000006ff037219 */ /* 0x000fca0000011603 */
[----:B------:R-:W1:Y:S01]  /*57a0*/  LDC R24, c[0x0][0x148] ;  /* 0x00005200ff187b82 */ /* 0x000e620000000800 */
[-CC-:B---3--:R-:W-:Y:S02]  /*57b0*/  SHF.R.U64 R12, R10, R8.reuse, R3.reuse ;  /* 0x000000080a0c7219 */ /* 0x188fe40000001203 */
[----:B------:R-:W-:-:S05]  /*57c0*/  SHF.R.U32.HI R3, RZ, R8, R3 ;  /* 0x00000008ff037219 */ /* 0x000fca0000011603 */
[----:B------:R-:W2:Y:S01]  /*57d0*/  LDC R15, c[0x0][0x600] ;  /* 0x00018000ff0f7b82 */ /* 0x000ea20000000800 */
[-CC-:B----4-:R-:W-:Y:S02]  /*57e0*/  SHF.R.U64 R13, R12, R26.reuse, R3.reuse ;  /* 0x0000001a0c0d7219 */ /* 0x190fe40000001203 */
[----:B------:R-:W-:-:S03]  /*57f0*/  SHF.R.U32.HI R5, RZ, R26, R3 ;  /* 0x0000001aff057219 */ /* 0x000fc60000011603 */
[----:B------:R-:W-:Y:S02]  /*5800*/  IMAD.MOV.U32 R4, RZ, RZ, R13 ;  /* 0x000000ffff047224 */ /* 0x000fe400078e000d */
[----:B------:R-:W3:Y:S01]  /*5810*/  LDC R27, c[0x0][0x648] ;  /* 0x00019200ff1b7b82 */ /* 0x000ee20000000800 */
[----:B0-----:R-:W-:-:S07]  /*5820*/  IMAD R25, R9, R7, R20 ;  /* 0x0000000709197224 */ /* 0x001fce00078e0214 */
[----:B------:R-:W0:Y:S08]  /*5830*/  LDC R30, c[0x0][0x638] ;  /* 0x00018e00ff1e7b82 */ /* 0x000e300000000800 */
[----:B------:R-:W4:Y:S01]  /*5840*/  LDC R31, c[0x0][0x610] ;  /* 0x00018400ff1f7b82 */ /* 0x000f220000000800 */
[----:B-1----:R-:W-:Y:S05]  /*5850*/  @!P0 BRA `(.L_x_99) ;  /* 0x0000000000288947 */ /* 0x002fea0003800000 */
[----:B------:R-:W1:Y:S02]  /*5860*/  LDC R0, c[0x0][0x64c] ;  /* 0x00019300ff007b82 */ /* 0x000e640000000800 */
[----:B-1----:R-:W-:-:S05]  /*5870*/  IADD3 R3, P0, R13, R0, RZ ;  /* 0x000000000d037210 */ /* 0x002fca0007f1e0ff */
        /* <DEDUP_REMOVED lines=8> */
.L_x_99:
[----:B------:R-:W-:Y:S01]  /*5900*/  ISETP.NE.AND P0, PT, R2, 0x1, PT ;  /* 0x000000010200780c */ /* 0x000fe20003f05270 */
[----:B------:R-:W-:Y:S01]  /*5910*/  IMAD.MOV R14, RZ, RZ, -R14 ;  /* 0x000000ffff0e7224 */ /* 0x000fe200078e0a0e */
[----:B---3--:R-:W-:Y:S01]  /*5920*/  SHF.R.U64 R0, R4, R27, R5 ;  /* 0x0000001b04007219 */ /* 0x008fe20000001205 */
[----:B--2---:R-:W-:Y:S01]  /*5930*/  VIADD R5, R15, 0xffffffff ;  /* 0xffffffff0f057836 */ /* 0x004fe20000000000 */
[----:B------:R-:W-:-:S03]  /*5940*/  LOP3.LUT R3, R12, R67, RZ, 0xc0, !PT ;  /* 0x000000430c037212 */ /* 0x000fc600078ec0ff */
[----:B------:R-:W-:Y:S01]  /*5950*/  IMAD.MOV R4, RZ, RZ, -R0 ;  /* 0x000000ffff047224 */ /* 0x000fe200078e0a00 */
[----:B------:R-:W-:Y:S01]  /*5960*/  LOP3.LUT R10, R10, R5, RZ, 0xc0, !PT ;  /* 0x000000050a0a7212 */ /* 0x000fe200078ec0ff */
[----:B------:R-:W-:Y:S02]  /*5970*/  IMAD R0, R62, R0, R3 ;  /* 0x000000003e007224 */ /* 0x000fe400078e0203 */
[----:B0-----:R-:W-:Y:S02]  /*5980*/  IMAD R3, R4, R30, R13 ;  /* 0x0000001e04037224 */ /* 0x001fe400078e020d */
[----:B------:R-:W-:Y:S02]  /*5990*/  @P0 IMAD R25, R24, R14, R21 ;  /* 0x0000000e18190224 */ /* 0x000fe400078e0215 */
[----:B------:R-:W-:Y:S02]  /*59a0*/  IMAD R5, R3, R15, R10 ;  /* 0x0000000f03057224 */ /* 0x000fe400078e020a */
[----:B----4-:R-:W-:-:S02]  /*59b0*/  IMAD R0, R0, R31, R25 ;  /* 0x0000001f00007224 */ /* 0x010fc400078e0219 */
[----:B------:R-:W-:-:S03]  /*59c0*/  IMAD.MOV.U32 R4, RZ, RZ, 0x1 ;  /* 0x00000001ff047424 */ /* 0x000fc600078e00ff */
[----:B------:R-:W-:Y:S02]  /*59d0*/  SEL R74, R5, R0, !P0 ;  /* 0x00000000054a7207 */ /* 0x000fe40004000000 */
[----:B------:R-:W-:Y:S02]  /*59e0*/  PRMT R3, R4, 0x7610, R3 ;  /* 0x0000761004037816 */ /* 0x000fe40000000003 */
[----:B------:R-:W-:-:S07]  /*59f0*/  SEL R0, R0, R5, !P0 ;  /* 0x0000000500007207 */ /* 0x000fce0004000000 */
.L_x_97:
[----:B------:R-:W-:Y:S01]  /*5a00*/  LOP3.LUT P0, RZ, R3, 0xff, RZ, 0xc0, !PT ;  /* 0x000000ff03ff7812 */ /* 0x000fe2000780c0ff */
[----:B------:R-:W-:-:S12]  /*5a10*/  IMAD.MOV.U32 R75, RZ, RZ, R0 ;  /* 0x000000ffff4b7224 */ /* 0x000fd800078e0000 */
[----:B------:R-:W-:Y:S05]  /*5a20*/  @P0 BRA `(.L_x_100) ;  /* 0xffffffb800b00947 */ /* 0x000fea000383ffff */
[----:B------:R-:W-:Y:S05]  /*5a30*/  EXIT ;  /* 0x000000000000794d */ /* 0x000fea0003800000 */
.L_x_7:
        /* <DEDUP_REMOVED lines=26> */
.L_x_102:
[----:B------:R-:W0:Y:S01]  /*5be0*/  LDC.64 R30, c[0x0][0x640] ;  /* 0x00019000ff1e7b82 */ /* 0x000e220000000a00 */
[-CC-:B------:R-:W-:Y:S01]  /*5bf0*/  SHF.R.U64 R22, R14, R8.reuse, R15.reuse ;  /* 0x000000080e167219 */ /* 0x180fe2000000120f */
[----:B------:R-:W-:Y:S01]  /*5c00*/  IMAD.MOV.U32 R27, RZ, RZ, 0x1 ;  /* 0x00000001ff1b7424 */ /* 0x000fe200078e00ff */
[----:B------:R-:W-:Y:S02]  /*5c10*/  SHF.R.U32.HI R7, RZ, R8, R15 ;  /* 0x00000008ff077219 */ /* 0x000fe4000001160f */
[----:B------:R-:W-:-:S03]  /*5c20*/  IADD3 R13, P0, RZ, -R22, RZ ;  /* 0x80000016ff0d7210 */ /* 0x000fc60007f1e0ff */
[----:B------:R-:W1:Y:S02]  /*5c30*/  LDC R12, c[0x0][0x618] ;  /* 0x00018600ff0c7b82 */ /* 0x000e640000000800 */
[----:B------:R-:W-:Y:S02]  /*5c40*/  IMAD.X R7, RZ, RZ, ~R7, P0 ;  /* 0x000000ffff077224 */ /* 0x000fe400000e0e07 */
[----:B------:R-:W-:-:S04]  /*5c50*/  IMAD.WIDE.U32 R10, R13, R24, R16 ;  /* 0x000000180d0a7225 */ /* 0x000fc800078e0010 */
[----:B------:R-:W2:Y:S01]  /*5c60*/  LDC R14, c[0x0][0x608] ;  /* 0x00018200ff0e7b82 */ /* 0x000ea20000000800 */
[----:B------:R-:W-:-:S04]  /*5c70*/  IMAD R8, R7, R24, RZ ;  /* 0x0000001807087224 */ /* 0x000fc800078e02ff */
[----:B------:R-:W-:-:S03]  /*5c80*/  IMAD R7, R13, R25, R8 ;  /* 0x000000190d077224 */ /* 0x000fc600078e0208 */
[----:B------:R-:W3:Y:S01]  /*5c90*/  LDC R28, c[0x0][0x658] ;  /* 0x00019600ff1c7b82 */ /* 0x000ee20000000800 */
[----:B------:R-:W-:Y:S01]  /*5ca0*/  IMAD.IADD R7, R11, 0x1, R7 ;  /* 0x000000010b077824 */ /* 0x000fe200078e0207 */
[----:B0-----:R-:W-:Y:S01]  /*5cb0*/  ISETP.NE.U32.AND P0, PT, R30, RZ, PT ;  /* 0x000000ff1e00720c */ /* 0x001fe20003f05070 */
[----:B------:R-:W-:-:S03]  /*5cc0*/  IMAD.MOV.U32 R11, RZ, RZ, -0x1 ;  /* 0xffffffffff0b7424 */ /* 0x000fc600078e00ff */
        /* <DEDUP_REMOVED lines=8> */
[-C--:B---3--:R-:W-:Y:S02]  /*5d50*/  SHF.L.U32 R10, R11, R28.reuse, RZ ;  /* 0x0000001c0b0a7219 */ /* 0x088fe400000006ff */
[--C-:B------:R-:W-:Y:S02]  /*5d60*/  SHF.R.U64 R26, R24, R28, R7.reuse ;  /* 0x0000001c181a7219 */ /* 0x100fe40000001207 */
[----:B------:R-:W-:Y:S02]  /*5d70*/  LOP3.LUT R29, RZ, R10, RZ, 0x33, !PT ;  /* 0x0000000aff1d7212 */ /* 0x000fe400078e33ff */
[----:B------:R-:W-:Y:S01]  /*5d80*/  SHF.R.U32.HI R11, RZ, R28, R7 ;  /* 0x0000001cff0b7219 */ /* 0x000fe20000011607 */
[----:B------:R-:W3:Y:S01]  /*5d90*/  LDC R32, c[0x0][0x610] ;  /* 0x00018400ff207b82 */ /* 0x000ee20000000800 */
[----:B------:R-:W-:Y:S01]  /*5da0*/  IMAD.MOV.U32 R10, RZ, RZ, R26 ;  /* 0x000000ffff0a7224 */ /* 0x000fe200078e001a */
[----:B------:R-:W-:Y:S06]  /*5db0*/  @!P0 BRA `(.L_x_103) ;  /* 0x0000000000288947 */ /* 0x000fec0003800000 */
        /* <DEDUP_REMOVED lines=10> */
.L_x_103:
[----:B------:R-:W-:Y:S02]  /*5e60*/  ISETP.NE.AND P0, PT, R2, 0x1, PT ;  /* 0x000000010200780c */ /* 0x000fe40003f05270 */
[----:B-1----:R-:W-:Y:S01]  /*5e70*/  SHF.R.U64 R8, R10, R8, R11 ;  /* 0x000000080a087219 */ /* 0x002fe2000000120b */
[----:B0-----:R-:W-:Y:S01]  /*5e80*/  VIADD R11, R21, 0xffffffff ;  /* 0xffffffff150b7836 */ /* 0x001fe20000000000 */
[----:B------:R-:W-:Y:S02]  /*5e90*/  SHF.L.U32 R27, R27, R28, RZ ;  /* 0x0000001c1b1b7219 */ /* 0x000fe400000006ff */
[----:B------:R-:W-:Y:S01]  /*5ea0*/  LOP3.LUT R5, R24, R29, RZ, 0xc0, !PT ;  /* 0x0000001d18057212 */ /* 0x000fe200078ec0ff */
[----:B------:R-:W-:-:S04]  /*5eb0*/  IMAD.MOV R7, RZ, RZ, -R8 ;  /* 0x000000ffff077224 */ /* 0x000fc800078e0a08 */
[----:B------:R-:W-:Y:S02]  /*5ec0*/  IMAD R5, R27, R8, R5 ;  /* 0x000000081b057224 */ /* 0x000fe400078e0205 */
[----:B------:R-:W-:Y:S01]  /*5ed0*/  @P0 IMAD R6, R9, R23, R4 ;  /* 0x0000001709060224 */ /* 0x000fe200078e0204 */
[----:B------:R-:W-:Y:S01]  /*5ee0*/  LOP3.LUT R9, R20, R11, RZ, 0xc0, !PT ;  /* 0x0000000b14097212 */ /* 0x000fe200078ec0ff */
[----:B--2---:R-:W-:Y:S02]  /*5ef0*/  IMAD R4, R7, R25, R26 ;  /* 0x0000001907047224 */ /* 0x004fe400078e021a */
[----:B---3--:R-:W-:Y:S02]  /*5f00*/  IMAD R6, R5, R32, R6 ;  /* 0x0000002005067224 */ /* 0x008fe400078e0206 */
[----:B------:R-:W-:Y:S02]  /*5f10*/  IMAD R5, R4, R21, R9 ;  /* 0x0000001504057224 */ /* 0x000fe400078e0209 */
[----:B------:R-:W-:-:S02]  /*5f20*/  IMAD.MOV.U32 R8, RZ, RZ, 0x1 ;  /* 0x00000001ff087424 */ /* 0x000fc400078e00ff */
[----:B------:R-:W-:Y:S01]  /*5f30*/  IMAD.MOV.U32 R7, RZ, RZ, R22 ;  /* 0x000000ffff077224 */ /* 0x000fe200078e0016 */
[----:B------:R-:W-:Y:S02]  /*5f40*/  SEL R21, R5, R6, !P0 ;  /* 0x0000000605157207 */ /* 0x000fe40004000000 */
[----:B------:R-:W-:-:S07]  /*5f50*/  SEL R20, R6, R5, !P0 ;  /* 0x0000000506147207 */ /* 0x000fce0004000000 */
.L_x_101:
[----:B------:R-:W-:-:S08]  /*5f60*/  NOP ;  /* 0x0000000000007918 */ /* 0x000fd00000000000 */
[----:B------:R-:W0:-:S00]  /*5f70*/  USETMAXREG.DEALLOC.CTAPOOL 0x28 ;  /* 0x00000028000079c8 */ /* 0x000e0000080e0500 */
[----:B0-----:R-:W-:-:S13]  /*5f80*/  ISETP.NE.AND P0, PT, R3, RZ, PT ;  /* 0x000000ff0300720c */ /* 0x001fda0003f05270 */
[----:B------:R-:W-:Y:S05]  /*5f90*/  @P0 EXIT ;  /* 0x000000000000094d */ /* 0x000fea0003800000 */
[----:B------:R-:W-:Y:S01]  /*5fa0*/  LOP3.LUT P0, RZ, R8, 0xff, RZ, 0xc0, !PT ;  /* 0x000000ff08ff7812 */ /* 0x000fe2000780c0ff */
[----:B------:R-:W-:Y:S02]  /*5fb0*/  IMAD.MOV.U32 R3, RZ, RZ, 0x1 ;  /* 0x00000001ff037424 */ /* 0x000fe400078e00ff */
[----:B------:R-:W-:-:S10]  /*5fc0*/  IMAD.MOV.U32 R8, RZ, RZ, RZ ;  /* 0x000000ffff087224 */ /* 0x000fd400078e00ff */
[----:B------:R-:W-:Y:S05]  /*5fd0*/  @!P0 BRA `(.L_x_104) ;  /* 0x0000000c00288947 */ /* 0x000fea0003800000 */
[----:B------:R-:W0:Y:S01]  /*5fe0*/  LDC R3, c[0x0][0x28c] ;  /* 0x0000a300ff037b82 */ /* 0x000e220000000800 */
[----:B------:R-:W1:Y:S01]  /*5ff0*/  S2R R13, SR_CgaCtaId ;  /* 0x00000000000d7919 */ /* 0x000e620000008800 */
[----:B------:R-:W-:Y:S01]  /*6000*/  ULDC UR5, c[0x0][0x658] ;  /* 0x0001960000057ab9 */ /* 0x000fe20000000800 */
[----:B------:R-:W-:Y:S01]  /*6010*/  UMOV UR6, 0xffffffff ;  /* 0xffffffff00067882 */ /* 0x000fe20000000000 */
[----:B------:R-:W-:Y:S01]  /*6020*/  BSSY B0, `(.L_x_104) ;  /* 0x00000c5000007945 */ /* 0x000fe20003800000 */
[----:B------:R-:W-:Y:S01]  /*6030*/  USHF.L.U32 UR6, UR6, UR5, URZ ;  /* 0x0000000506067299 */ /* 0x000fe2000800063f */
[----:B------:R-:W-:Y:S01]  /*6040*/  IMAD.MOV.U32 R10, RZ, RZ, 0x1 ;  /* 0x00000001ff0a7424 */ /* 0x000fe200078e00ff */
[----:B------:R-:W-:Y:S01]  /*6050*/  LOP3.LUT R9, R18, 0x2, RZ, 0xfc, !PT ;  /* 0x0000000212097812 */ /* 0x000fe200078efcff */
[----:B------:R-:W-:Y:S01]  /*6060*/  IMAD.MOV.U32 R8, RZ, RZ, RZ ;  /* 0x000000ffff087224 */ /* 0x000fe200078e00ff */
[----:B------:R-:W-:Y:S01]  /*6070*/  ULDC UR4, c[0x0][0x600] ;  /* 0x0001800000047ab9 */ /* 0x000fe20000000800 */
[----:B------:R-:W-:Y:S01]  /*6080*/  UMOV UR7, 0x1 ;  /* 0x0000000100077882 */ /* 0x000fe20000000000 */
[----:B------:R-:W-:-:S02]  /*6090*/  UIADD3 UR15, UR4, -0x1, URZ ;  /* 0xffffffff040f7890 */ /* 0x000fc4000fffe03f */
[----:B------:R-:W-:Y:S02]  /*60a0*/  USHF.L.U32 UR17, UR7, UR5, URZ ;  /* 0x0000000507117299 */ /* 0x000fe4000800063f */
[----:B------:R-:W-:Y:S01]  /*60b0*/  ULOP3.LUT UR16, URZ, UR6, URZ, 0x33, !UPT ;  /* 0x000000063f107292 */ /* 0x000fe2000f8e333f */
[----:B------:R-:W-:Y:S01]  /*60c0*/  ULDC.64 UR20, c[0x0][0x198] ;  /* 0x0000660000147ab9 */ /* 0x000fe20000000a00 */
[----:B0-----:R-:W-:-:S05]  /*60d0*/  VIADD R3, R3, 0x3f ;  /* 0x0000003f03037836 */ /* 0x001fca0000000000 */
[----:B------:R-:W-:-:S04]  /*60e0*/  SHF.R.S32.HI R4, RZ, 0x1f, R3 ;  /* 0x0000001fff047819 */ /* 0x000fc80000011403 */
[----:B------:R-:W-:Y:S01]  /*60f0*/  LEA.HI R4, R4, R3, RZ, 0x6 ;  /* 0x0000000304047211 */ /* 0x000fe200078f30ff */
[C---:B-1----:R-:W-:Y:S02]  /*6100*/  IMAD.SHL.U32 R12, R13.reuse, 0x8, RZ ;  /* 0x000000080d0c7824 */ /* 0x042fe400078e00ff */
[----:B------:R-:W-:Y:S01]  /*6110*/  IMAD.SHL.U32 R13, R13, 0x200, RZ ;  /* 0x000002000d0d7824 */ /* 0x000fe200078e00ff */
[----:B------:R-:W-:Y:S01]  /*6120*/  SHF.R.S32.HI R11, RZ, 0x6, R4 ;  /* 0x00000006ff0b7819 */ /* 0x000fe20000011404 */
[----:B------:R-:W-:Y:S01]  /*6130*/  IMAD.MOV.U32 R3, RZ, RZ, 0x1 ;  /* 0x00000001ff037424 */ /* 0x000fe200078e00ff */
[----:B------:R-:W-:Y:S02]  /*6140*/  LOP3.LUT R12, R12, 0x8, RZ, 0xc0, !PT ;  /* 0x000000080c0c7812 */ /* 0x000fe400078ec0ff */
[----:B------:R-:W-:Y:S01]  /*6150*/  LOP3.LUT R13, R13, 0x200, RZ, 0xc0, !PT ;  /* 0x000002000d0d7812 */ /* 0x000fe200078ec0ff */
[----:B------:R-:W-:-:S07]  /*6160*/  VIADD R19, R11, 0x1 ;  /* 0x000000010b137836 */ /* 0x000fce0000000000 */
.L_x_115:
[----:B------:R-:W-:-:S03]  /*6170*/  UMOV UR4, 0xffffffff ;  /* 0xffffffff00047882 */ /* 0x000fc60000000000 */
[----:B------:R-:W-:Y:S05]  /*6180*/  BRA.DIV UR4, `(.L_x_105) ;  /* 0x0000000e04847947 */ /* 0x000fea000b800000 */
[----:B------:R-:W-:-:S13]  /*6190*/  ELECT P6, URZ, PT ;  /* 0x00000000003f782f */ /* 0x000fda00038c0000 */
.L_x_125:
[----:B------:R-:W0:Y:S01]  /*61a0*/  LDC R4, c[0x0][0x28c] ;  /* 0x0000a300ff047b82 */ /* 0x000e220000000800 */
[----:B------:R-:W-:Y:S01]  /*61b0*/  BSSY B1, `(.L_x_106) ;  /* 0x0000038000017945 */ /* 0x000fe20003800000 */
[----:B0-----:R-:W-:-:S13]  /*61c0*/  ISETP.LT.OR P6, PT, R4, 0x1, !P6 ;  /* 0x000000010400780c */ /* 0x001fda00077c1670 */
[----:B------:R-:W-:Y:S05]  /*61d0*/  @P6 BRA `(.L_x_107) ;  /* 0x0000000000d46947 */ /* 0x000fea0003800000 */
[----:B------:R-:W-:Y:S02]  /*61e0*/  IMAD R21, R21, 0x10, R12 ;  /* 0x0000001015157824 */ /* 0x000fe400078e020c */
[----:B------:R-:W-:Y:S02]  /*61f0*/  IMAD.SHL.U32 R20, R20, 0x200, RZ ;  /* 0x0000020014147824 */ /* 0x000fe400078e00ff */
[----:B------:R-:W-:Y:S02]  /*6200*/  IMAD.MOV.U32 R22, RZ, RZ, RZ ;  /* 0x000000ffff167224 */ /* 0x000fe400078e00ff */
[----:B------:R-:W-:Y:S02]  /*6210*/  IMAD.MOV.U32 R4, RZ, RZ, R19 ;  /* 0x000000ffff047224 */ /* 0x000fe400078e0013 */
[----:B------:R-:W-:Y:S02]  /*6220*/  IMAD.MOV.U32 R5, RZ, RZ, R3 ;  /* 0x000000ffff057224 */ /* 0x000fe400078e0003 */
[----:B------:R-:W-:-:S07]  /*6230*/  IMAD.MOV.U32 R6, RZ, RZ, R8 ;  /* 0x000000ffff067224 */ /* 0x000fce00078e0008 */
.L_x_110:
[----:B------:R-:W0:Y:S01]  /*6240*/  S2R R15, SR_CgaCtaId ;  /* 0x00000000000f7919 */ /* 0x000e220000008800 */
[----:B------:R-:W-:Y:S02]  /*6250*/  MOV R14, 0x400 ;  /* 0x00000400000e7802 */ /* 0x000fe40000000f00 */
[----:B------:R-:W-:Y:S02]  /*6260*/  ISETP.NE.AND P1, PT, R0, RZ, PT ;  /* 0x000000ff0000720c */ /* 0x000fe40003f25270 */
[----:B0-----:R-:W-:Y:S02]  /*6270*/  LEA R25, R15, R14, 0x18 ;  /* 0x0000000e0f197211 */ /* 0x001fe400078ec0ff */
[----:B------:R-:W-:-:S09]  /*6280*/  SHF.L.U32 R14, R5, 0x1f, RZ ;  /* 0x0000001f050e7819 */ /* 0x000fd200000006ff */
[----:B------:R-:W0:Y:S01]  /*6290*/  @!P1 LDC R15, c[0x0][0x500] ;  /* 0x00014000ff0f9b82 */ /* 0x000e220000000800 */
[----:B------:R-:W-:-:S04]  /*62a0*/  IMAD R23, R6, 0x8, R25 ;  /* 0x0000000806177824 */ /* 0x000fc800078e0219 */
[----:B------:R-:W1:Y:S02]  /*62b0*/  SYNCS.PHASECHK.TRANS64.TRYWAIT P0, [R23+URZ+0x18], R14 ;  /* 0x0000180e170075a7 */ /* 0x000e64000800017f */
[----:B-1----:R-:W-:Y:S05]  /*62c0*/  @!P0 BRA `(.L_x_108) ;  /* 0x0000000c00548947 */ /* 0x002fea0003800000 */
.L_x_126:
[----:B-1----:R-:W-:Y:S01]  /*62d0*/  PRMT R14, R9, 0x9910, RZ ;  /* 0x00009910090e7816 */ /* 0x002fe200000000ff */
[----:B0-----:R0:W-:Y:S03]  /*62e0*/  @!P1 SYNCS.ARRIVE.TRANS64 RZ, [R23+URZ], R15 ;  /* 0x0000000f17ff99a7 */ /* 0x0011e6000800003f */
[----:B------:R-:W-:-:S13]  /*62f0*/  ISETP.NE.AND P0, PT, R14, 0x2, PT ;  /* 0x000000020e00780c */ /* 0x000fda0003f05270 */
[----:B0-----:R-:W-:Y:S05]  /*6300*/  @P0 BRA `(.L_x_109) ;  /* 0x0000000000040947 */ /* 0x001fea0003800000 */
[----:B------:R-:W-:Y:S01]  /*6310*/  BPT.TRAP 0x1 ;  /* 0x000000040000795c */ /* 0x000fe20000300000 */
.L_x_109:
[C---:B------:R-:W-:Y:S01]  /*6320*/  IMAD R14, R6.reuse, 0x400, R13 ;  /* 0x00000400060e7824 */ /* 0x040fe200078e020d */
[----:B------:R-:W-:Y:S01]  /*6330*/  R2UR UR9, R23 ;  /* 0x00000000170972ca */ /* 0x000fe200000e0000 */
[--C-:B------:R-:W-:Y:S01]  /*6340*/  IMAD R15, R6, 0x10000, R25.reuse ;  /* 0x00010000060f7824 */ /* 0x100fe200078e0219 */
[----:B------:R-:W-:Y:S01]  /*6350*/  UIADD3 UR4, UP0, UR20, 0xf0, URZ ;  /* 0x000000f014047890 */ /* 0x000fe2000ff1e03f */
[----:B------:R-:W-:Y:S01]  /*6360*/  IMAD R14, R14, 0x2, R25 ;  /* 0x000000020e0e7824 */ /* 0x000fe200078e0219 */
[----:B------:R-:W-:Y:S01]  /*6370*/  R2UR UR11, R20 ;  /* 0x00000000140b72ca */ /* 0x000fe200000e0000 */
[----:B------:R-:W-:Y:S01]  /*6380*/  VIADD R4, R4, 0xffffffff ;  /* 0xffffffff04047836 */ /* 0x000fe20000000000 */
[----:B------:R-:W-:Y:S01]  /*6390*/  R2UR UR5, R15 ;  /* 0x000000000f0572ca */ /* 0x000fe200000e0000 */
[----:B------:R-:W-:Y:S01]  /*63a0*/  UIADD3 UR22, UP1, UR20, 0x1f0, URZ ;  /* 0x000001f014167890 */ /* 0x000fe2000ff3e03f */
[----:B------:R-:W-:Y:S01]  /*63b0*/  R2UR UR8, R14 ;  /* 0x000000000e0872ca */ /* 0x000fe200000e0000 */
[----:B------:R-:W-:Y:S01]  /*63c0*/  VIADD R6, R6, 0x1 ;  /* 0x0000000106067836 */ /* 0x000fe20000000000 */
[----:B------:R-:W-:Y:S01]  /*63d0*/  R2UR UR10, R22 ;  /* 0x00000000160a72ca */ /* 0x000fe200000e0000 */
[----:B------:R-:W-:Y:S01]  /*63e0*/  UIADD3.X UR23, URZ, UR21, URZ, UP1, !UPT ;  /* 0x000000153f177290 */ /* 0x000fe20008ffe43f */
[----:B------:R-:W-:Y:S01]  /*63f0*/  R2UR UR12, R7 ;  /* 0x00000000070c72ca */ /* 0x000fe200000e0000 */
[----:B------:R-:W-:Y:S01]  /*6400*/  UMOV UR6, 0x0 ;  /* 0x0000000000067882 */ /* 0x000fe20000000000 */
[----:B------:R-:W-:Y:S01]  /*6410*/  R2UR UR18, R21 ;  /* 0x00000000151272ca */ /* 0x000fe200000e0000 */
[----:B------:R-:W-:Y:S01]  /*6420*/  UMOV UR7, 0x10000000 ;  /* 0x1000000000077882 */ /* 0x000fe20000000000 */
[----:B------:R-:W-:Y:S01]  /*6430*/  ISETP.GT.AND P1, PT, R4, 0x1, PT ;  /* 0x000000010400780c */ /* 0x000fe20003f24270 */
[----:B------:R-:W-:Y:S01]  /*6440*/  UMOV UR19, 0x30000 ;  /* 0x0003000000137882 */ /* 0x000fe20000000000 */
[----:B------:R-:W-:Y:S01]  /*6450*/  ISETP.NE.AND P0, PT, R6, 0x3, PT ;  /* 0x000000030600780c */ /* 0x000fe20003f05270 */
[----:B------:R-:W-:Y:S01]  /*6460*/  UIADD3 UR13, UR5, 0x100, URZ ;  /* 0x00000100050d7890 */ /* 0x000fe2000fffe03f */
[----:B------:R-:W-:Y:S01]  /*6470*/  VIADD R22, R22, 0x40 ;  /* 0x0000004016167836 */ /* 0x000fe20000000000 */
[----:B------:R-:W-:Y:S01]  /*6480*/  UIADD3.X UR5, URZ, UR21, URZ, UP0, !UPT ;  /* 0x000000153f057290 */ /* 0x000fe200087fe43f */
[----:B------:R-:W-:Y:S01]  /*6490*/  SEL R14, RZ, 0x1, P0 ;  /* 0x00000001ff0e7807 */ /* 0x000fe20000000000 */
[----:B------:R-:W-:Y:S01]  /*64a0*/  UIADD3 UR14, UR8, 0x30100, URZ ;  /* 0x00030100080e7890 */ /* 0x000fe2000fffe03f */
[----:B------:R-:W-:-:S02]  /*64b0*/  SEL R6, R6, RZ, P0 ;  /* 0x000000ff06067207 */ /* 0x000fc40000000000 */
[----:B------:R-:W-:Y:S01]  /*64c0*/  UMOV UR8, UR13 ;  /* 0x0000000d00087c82 */ /* 0x000fe20008000000 */
[----:B------:R-:W-:-:S03]  /*64d0*/  LOP3.LUT R5, R5, R14, RZ, 0x3c, !PT ;  /* 0x0000000e05057212 */ /* 0x000fc600078e3cff */
[----:B------:R0:W-:Y:S02]  /*64e0*/  UTMALDG.3D [UR8], [UR4], desc[UR6] ;  /* 0x00000608040075b4 */ /* 0x0001e40008011000 */
[----:B0-----:R-:W-:Y:S01]  /*64f0*/  UMOV UR8, UR14 ;  /* 0x0000000e00087c82 */ /* 0x001fe20008000000 */
[----:B------:R-:W-:Y:S02]  /*6500*/  UMOV UR11, UR18 ;  /* 0x00000012000b7c82 */ /* 0x000fe40008000000 */
[----:B------:R0:W-:Y:S02]  /*6510*/  UTMALDG.3D.MULTICAST [UR8], [UR22], UR19, desc[UR6] ;  /* 0x00000608160073b4 */ /* 0x0001e40008011813 */
[----:B0-----:R-:W-:Y:S05]  /*6520*/  @P1 BRA `(.L_x_110) ;  /* 0xfffffffc00441947 */ /* 0x001fea000383ffff */
.L_x_107:
[----:B------:R-:W-:Y:S05]  /*6530*/  BSYNC B1 ;  /* 0x0000000000017941 */ /* 0x000fea0003800000 */
.L_x_106:
[----:B------:R-:W-:Y:S01]  /*6540*/  LOP3.LUT P1, RZ, R10, 0xff, RZ, 0xc0, !PT ;  /* 0x000000ff0aff7812 */ /* 0x000fe2000782c0ff */
[C---:B------:R-:W-:Y:S01]  /*6550*/  IMAD.IADD R7, R11.reuse, 0x1, R8 ;  /* 0x000000010b077824 */ /* 0x040fe200078e0208 */
[----:B------:R-:W-:Y:S01]  /*6560*/  ULDC.64 UR4, c[0x0][0x650] ;  /* 0x0001940000047ab9 */ /* 0x000fe20000000a00 */
[----:B------:R-:W-:Y:S01]  /*6570*/  ISETP.GE.U32.AND P2, PT, R11, 0x3, PT ;  /* 0x000000030b00780c */ /* 0x000fe20003f46070 */
[----:B------:R-:W-:Y:S01]  /*6580*/  BSSY B1, `(.L_x_111) ;  /* 0x000006c000017945 */ /* 0x000fe20003800000 */
[----:B------:R-:W-:Y:S01]  /*6590*/  IMAD.MOV.U32 R20, RZ, RZ, -0x1 ;  /* 0xffffffffff147424 */ /* 0x000fe200078e00ff */
[----:B------:R-:W-:Y:S01]  /*65a0*/  ISETP.GT.U32.AND P0, PT, R7, 0x2, PT ;  /* 0x000000020700780c */ /* 0x000fe20003f04070 */
[----:B------:R-:W-:Y:S01]  /*65b0*/  IMAD.MOV.U32 R21, RZ, RZ, -0x1 ;  /* 0xffffffffff157424 */ /* 0x000fe200078e00ff */
[----:B------:R-:W-:Y:S02]  /*65c0*/  PRMT R10, RZ, 0x7610, R10 ;  /* 0x00007610ff0a7816 */ /* 0x000fe4000000000a */
[----:B------:R-:W-:-:S03]  /*65d0*/  ISETP.LT.U32.AND P0, PT, R11, 0x3, P0 ;  /* 0x000000030b00780c */ /* 0x000fc60000701070 */
[----:B------:R-:W0:Y:S01]  /*65e0*/  @P1 S2R R5, SR_CgaCtaId ;  /* 0x0000000000051919 */ /* 0x000e220000008800 */
[----:B------:R-:W-:-:S04]  /*65f0*/  @P1 MOV R4, 0x400 ;  /* 0x0000040000041802 */ /* 0x000fc80000000f00 */
[----:B0-----:R-:W-:Y:S01]  /*6600*/  @P1 LEA R6, R5, R4, 0x18 ;  /* 0x0000000405061211 */ /* 0x001fe200078ec0ff */
[----:B------:R-:W-:Y:S01]  /*6610*/  IMAD.WIDE.U32 R4, R7, -0x55555555, RZ ;  /* 0xaaaaaaab07047825 */ /* 0x000fe200078e00ff */
[----:B------:R-:W-:Y:S02]  /*6620*/  SEL R4, RZ, 0x1, !P0 ;  /* 0x00000001ff047807 */ /* 0x000fe40004000000 */
[----:B------:R0:W-:Y:S01]  /*6630*/  @P1 SYNCS.ARRIVE.TRANS64.A1T0 RZ, [R6+URZ+0x48], RZ ;  /* 0x000048ff06ff19a7 */ /* 0x0001e2000810003f */
[----:B------:R-:W-:Y:S02]  /*6640*/  IADD3 R16, P1, R16, UR36, RZ ;  /* 0x0000002410107c10 */ /* 0x000fe4000ff3e0ff */
[----:B------:R-:W-:Y:S02]  /*6650*/  LOP3.LUT R3, R3, R4, RZ, 0x3c, !PT ;  /* 0x0000000403037212 */ /* 0x000fe400078e3cff */
[----:B------:R-:W-:Y:S02]  /*6660*/  IADD3.X R17, R17, UR40, RZ, P1, !PT ;  /* 0x0000002811117c10 */ /* 0x000fe40008ffe4ff */
[----:B------:R-:W-:-:S02]  /*6670*/  ISETP.GE.U32.AND P0, PT, R16, UR4, PT ;  /* 0x0000000410007c0c */ /* 0x000fc4000bf06070 */
[----:B0-----:R-:W-:Y:S02]  /*6680*/  SHF.R.U32.HI R6, RZ, 0x1, R5 ;  /* 0x00000001ff067819 */ /* 0x001fe40000011605 */
[----:B------:R-:W-:Y:S02]  /*6690*/  ISETP.GE.U32.AND.EX P0, PT, R17, UR5, PT, P0 ;  /* 0x0000000511007c0c */ /* 0x000fe4000bf06100 */
[----:B------:R-:W-:Y:S01]  /*66a0*/  @P2 LOP3.LUT R3, R3, 0x1, R6, 0x78, !PT ;  /* 0x0000000103032812 */ /* 0x000fe200078e7806 */
[----:B------:R-:W-:Y:S01]  /*66b0*/  IMAD R8, R6, -0x3, R7 ;  /* 0xfffffffd06087824 */ /* 0x000fe200078e0207 */
[----:B------:R-:W-:Y:S01]  /*66c0*/  PRMT R4, RZ, 0x7610, R4 ;  /* 0x00007610ff047816 */ /* 0x000fe20000000004 */
[----:B------:R-:W-:-:S08]  /*66d0*/  IMAD.MOV.U32 R7, RZ, RZ, -0x1 ;  /* 0xffffffffff077424 */ /* 0x000fd000078e00ff */
[----:B------:R-:W-:Y:S05]  /*66e0*/  @P0 BRA `(.L_x_112) ;  /* 0x0000000400540947 */ /* 0x000fea0003800000 */
[----:B------:R-:W0:Y:S01]  /*66f0*/  S2R R15, SR_CTAID.X ;  /* 0x00000000000f7919 */ /* 0x000e220000002500 */
[----:B------:R-:W-:Y:S01]  /*6700*/  ULDC.64 UR4, c[0x0][0x628] ;  /* 0x00018a0000047ab9 */ /* 0x000fe20000000a00 */
[----:B------:R-:W-:Y:S01]  /*6710*/  ULDC UR7, c[0x0][0x630] ;  /* 0x00018c0000077ab9 */ /* 0x000fe20000000800 */
[----:B------:R-:W-:Y:S01]  /*6720*/  ISETP.NE.U32.AND P0, PT, RZ, UR4, PT ;  /* 0x00000004ff007c0c */ /* 0x000fe2000bf05070 */
[----:B------:R-:W1:Y:S01]  /*6730*/  S2R R20, SR_CTAID.Y ;  /* 0x0000000000147919 */ /* 0x000e620000002600 */
[----:B------:R-:W-:Y:S01]  /*6740*/  ULDC UR8, c[0x0][0x150] ;  /* 0x0000540000087ab9 */ /* 0x000fe20000000800 */
[----:B------:R-:W-:Y:S01]  /*6750*/  IMAD.MOV.U32 R4, RZ, RZ, R16 ;  /* 0x000000ffff047224 */ /* 0x000fe200078e0010 */
[----:B------:R-:W-:Y:S01]  /*6760*/  ISETP.NE.AND.EX P0, PT, RZ, UR5, PT, P0 ;  /* 0x00000005ff007c0c */ /* 0x000fe2000bf05300 */
[----:B------:R-:W-:Y:S01]  /*6770*/  IMAD.MOV.U32 R5, RZ, RZ, R17 ;  /* 0x000000ffff057224 */ /* 0x000fe200078e0011 */
[----:B0-----:R-:W-:-:S11]  /*6780*/  I2FP.F32.U32 R22, R15 ;  /* 0x0000000f00167245 */ /* 0x001fd60000201000 */
[----:B------:R-:W-:Y:S05]  /*6790*/  @!P0 BRA `(.L_x_113) ;  /* 0x0000000000288947 */ /* 0x000fea0003800000 */
[----:B------:R-:W-:Y:S02]  /*67a0*/  ULDC UR6, c[0x0][0x634] ;  /* 0x00018d0000067ab9 */ /* 0x000fe40000000800 */
[----:B------:R-:W-:-:S05]  /*67b0*/  IADD3 R5, P0, R16, UR6, RZ ;  /* 0x0000000610057c10 */ /* 0x000fca000ff1e0ff */
[----:B------:R-:W-:-:S04]  /*67c0*/  IMAD.X R21, RZ, RZ, R17, P0 ;  /* 0x000000ffff157224 */ /* 0x000fc800000e0611 */
[----:B------:R-:W-:-:S04]  /*67d0*/  IMAD.WIDE.U32 R6, R21, UR4, RZ ;  /* 0x0000000415067c25 */ /* 0x000fc8000f8e00ff */
[----:B------:R-:W-:-:S04]  /*67e0*/  IMAD.WIDE.U32 R6, P0, R5, UR5, R6 ;  /* 0x0000000505067c25 */ /* 0x000fc8000f800006 */
[----:B------:R-:W-:-:S04]  /*67f0*/  IMAD.WIDE.U32 R4, R5, UR4, RZ ;  /* 0x0000000405047c25 */ /* 0x000fc8000f8e00ff */
[----:B------:R-:W-:Y:S01]  /*6800*/  IMAD.MOV.U32 R4, RZ, RZ, R7 ;  /* 0x000000ffff047224 */ /* 0x000fe200078e0007 */
[----:B------:R-:W-:Y:S01]  /*6810*/  IADD3 RZ, P1, R5, R6, RZ ;  /* 0x0000000605ff7210 */ /* 0x000fe20007f3e0ff */
[----:B------:R-:W-:-:S04]  /*6820*/  IMAD.X R5, RZ, RZ, RZ, P0 ;  /* 0x000000ffff057224 */ /* 0x000fc800000e06ff */
[----:B------:R-:W-:-:S08]  /*6830*/  IMAD.WIDE.U32.X R4, R21, UR5, R4, P1 ;  /* 0x0000000515047c25 */ /* 0x000fd000088e0404 */
.L_x_113:
[--C-:B------:R-:W-:Y:S01]  /*6840*/  SHF.R.U64 R14, R4, UR7, R5.reuse ;  /* 0x00000007040e7c19 */ /* 0x100fe20008001205 */
[----:B------:R-:W-:Y:S01]  /*6850*/  FMUL R22, R22, UR8 ;  /* 0x0000000816167c20 */ /* 0x000fe20008400000 */
[----:B------:R-:W-:Y:S01]  /*6860*/  SHF.R.U32.HI R4, RZ, UR7, R5 ;  /* 0x00000007ff047c19 */ /* 0x000fe20008011605 */
[----:B------:R-:W0:Y:S01]  /*6870*/  LDC R6, c[0x0][0x144] ;  /* 0x00005100ff067b82 */ /* 0x000e220000000800 */
[----:B------:R-:W-:Y:S01]  /*6880*/  IADD3 R5, P0, RZ, -R14, RZ ;  /* 0x8000000eff057210 */ /* 0x000fe20007f1e0ff */
[----:B------:R-:W-:Y:S01]  /*6890*/  ULDC UR6, c[0x0][0x154] ;  /* 0x0000550000067ab9 */ /* 0x000fe20000000800 */
[----:B-1----:R-:W-:Y:S01]  /*68a0*/  I2FP.F32.U32 R7, R20 ;  /* 0x0000001400077245 */ /* 0x002fe20000201000 */
[----:B------:R-:W1:Y:S01]  /*68b0*/  F2I.U32.TRUNC.NTZ R22, R22 ;  /* 0x0000001600167305 */ /* 0x000e62000020f000 */
[----:B------:R-:W-:Y:S01]  /*68c0*/  ULDC.64 UR4, c[0x0][0x620] ;  /* 0x0001880000047ab9 */ /* 0x000fe20000000a00 */
[----:B------:R-:W-:Y:S01]  /*68d0*/  IMAD.X R4, RZ, RZ, ~R4, P0 ;  /* 0x000000ffff047224 */ /* 0x000fe200000e0e04 */
[----:B------:R-:W-:Y:S01]  /*68e0*/  ISETP.NE.AND P2, PT, R2, 0x1, PT ;  /* 0x000000010200780c */ /* 0x000fe20003f45270 */
[----:B------:R-:W-:Y:S01]  /*68f0*/  FMUL R23, R7, UR6 ;  /* 0x0000000607177c20 */ /* 0x000fe20008400000 */
[----:B------:R-:W2:Y:S01]  /*6900*/  LDC R25, c[0x0][0x148] ;  /* 0x00005200ff197b82 */ /* 0x000ea20000000800 */
[----:B------:R-:W-:Y:S01]  /*6910*/  IMAD R4, R4, UR4, RZ ;  /* 0x0000000404047c24 */ /* 0x000fe2000f8e02ff */
[----:B------:R-:W-:-:S02]  /*6920*/  ULDC.64 UR6, c[0x0][0x640] ;  /* 0x0001900000067ab9 */ /* 0x000fc40000000a00 */
[----:B------:R-:W-:Y:S01]  /*6930*/  ISETP.NE.U32.AND P0, PT, RZ, UR6, PT ;  /* 0x00000006ff007c0c */ /* 0x000fe2000bf05070 */
[----:B------:R-:W3:Y:S01]  /*6940*/  F2I.U32.TRUNC.NTZ R23, R23 ;  /* 0x0000001700177305 */ /* 0x000ee2000020f000 */
[C---:B------:R-:W-:Y:S02]  /*6950*/  IMAD R7, R5.reuse, UR5, R4 ;  /* 0x0000000505077c24 */ /* 0x040fe4000f8e0204 */
[----:B------:R-:W-:Y:S01]  /*6960*/  IMAD.WIDE.U32 R4, R5, UR4, R16 ;  /* 0x0000000405047c25 */ /* 0x000fe2000f8e0010 */
[----:B------:R-:W-:Y:S01]  /*6970*/  ULDC UR4, c[0x0][0x618] ;  /* 0x0001860000047ab9 */ /* 0x000fe20000000800 */
[----:B------:R-:W-:Y:S02]  /*6980*/  ISETP.NE.AND.EX P0, PT, RZ, UR7, PT, P0 ;  /* 0x00000007ff007c0c */ /* 0x000fe4000bf05300 */
[----:B------:R-:W-:Y:S02]  /*6990*/  IMAD.IADD R5, R5, 0x1, R7 ;  /* 0x0000000105057824 */ /* 0x000fe400078e0207 */
[----:B-1----:R-:W-:-:S03]  /*69a0*/  IMAD.MOV R22, RZ, RZ, -R22 ;  /* 0x000000ffff167224 */ /* 0x002fc600078e0a16 */
[----:B------:R-:W-:Y:S01]  /*69b0*/  SHF.R.U64 R21, R4, UR4, R5 ;  /* 0x0000000404157c19 */ /* 0x000fe20008001205 */
[----:B0-----:R-:W-:Y:S01]  /*69c0*/  IMAD R15, R6, R22, R15 ;  /* 0x00000016060f7224 */ /* 0x001fe200078e020f */
[----:B------:R-:W-:Y:S01]  /*69d0*/  SHF.R.U32.HI R4, RZ, UR4, R5 ;  /* 0x00000004ff047c19 */ /* 0x000fe20008011605 */
[----:B------:R-:W-:Y:S01]  /*69e0*/  ULDC UR4, c[0x0][0x608] ;  /* 0x0001820000047ab9 */ /* 0x000fe20000000800 */
[----:B---3--:R-:W-:Y:S02]  /*69f0*/  IMAD.MOV R6, RZ, RZ, -R23 ;  /* 0x000000ffff067224 */ /* 0x008fe400078e0a17 */
[--C-:B------:R-:W-:Y:S02]  /*6a00*/  SHF.R.U64 R22, R21, UR4, R4.reuse ;  /* 0x0000000415167c19 */ /* 0x100fe40008001204 */
[----:B------:R-:W-:Y:S01]  /*6a10*/  SHF.R.U32.HI R5, RZ, UR4, R4 ;  /* 0x00000004ff057c19 */ /* 0x000fe20008011604 */
[----:B------:R-:W-:Y:S01]  /*6a20*/  ULDC UR4, c[0x0][0x658] ;  /* 0x0001960000047ab9 */ /* 0x000fe20000000800 */
[----:B--2---:R-:W-:-:S02]  /*6a30*/  @P2 IMAD R15, R25, R6, R20 ;  /* 0x00000006190f2224 */ /* 0x004fc400078e0214 */
[--C-:B------:R-:W-:Y:S02]  /*6a40*/  SHF.R.U64 R20, R22, UR4, R5.reuse ;  /* 0x0000000416147c19 */ /* 0x100fe40008001205 */
[----:B------:R-:W-:-:S03]  /*6a50*/  SHF.R.U32.HI R23, RZ, UR4, R5 ;  /* 0x00000004ff177c19 */ /* 0x000fc60008011605 */
[----:B------:R-:W-:Y:S02]  /*6a60*/  IMAD.MOV.U32 R6, RZ, RZ, R20 ;  /* 0x000000ffff067224 */ /* 0x000fe400078e0014 */
[----:B------:R-:W-:Y:S01]  /*6a70*/  IMAD.MOV.U32 R5, RZ, RZ, R23 ;  /* 0x000000ffff057224 */ /* 0x000fe200078e0017 */
[----:B------:R-:W-:Y:S06]  /*6a80*/  @!P0 BRA `(.L_x_114) ;  /* 0x00000000002c8947 */ /* 0x000fec0003800000 */
        /* <DEDUP_REMOVED lines=9> */
[----:B------:R-:W-:-:S04]  /*6b20*/  IMAD.WIDE.U32.X R4, R23, UR7, R4, P1 ;  /* 0x0000000717047c25 */ /* 0x000fc800088e0404 */
[----:B------:R-:W-:-:S07]  /*6b30*/  IMAD.MOV.U32 R6, RZ, RZ, R4 ;  /* 0x000000ffff067224 */ /* 0x000fce00078e0004 */
.L_x_114:
[----:B------:R-:W-:Y:S01]  /*6b40*/  ULDC UR4, c[0x0][0x648] ;  /* 0x0001920000047ab9 */ /* 0x000fe20000000800 */
[----:B------:R-:W-:Y:S01]  /*6b50*/  LOP3.LUT R4, R22, UR16, RZ, 0xc0, !PT ;  /* 0x0000001016047c12 */ /* 0x000fe2000f8ec0ff */
[----:B------:R-:W-:Y:S01]  /*6b60*/  ULDC UR5, c[0x0][0x610] ;  /* 0x0001840000057ab9 */ /* 0x000fe20000000800 */
[----:B------:R-:W-:Y:S01]  /*6b70*/  SHF.R.U64 R5, R6, UR4, R5 ;  /* 0x0000000406057c19 */ /* 0x000fe20008001205 */
[----:B------:R-:W-:Y:S01]  /*6b80*/  ULDC UR4, c[0x0][0x638] ;  /* 0x00018e0000047ab9 */ /* 0x000fe20000000800 */
[----:B------:R-:W-:-:S03]  /*6b90*/  LOP3.LUT R21, R21, UR15, RZ, 0xc0, !PT ;  /* 0x0000000f15157c12 */ /* 0x000fc6000f8ec0ff */
[----:B------:R-:W-:Y:S02]  /*6ba0*/  IMAD.MOV R7, RZ, RZ, -R5 ;  /* 0x000000ffff077224 */ /* 0x000fe400078e0a05 */
[----:B------:R-:W-:Y:S02]  /*6bb0*/  IMAD R4, R5, UR17, R4 ;  /* 0x0000001105047c24 */ /* 0x000fe4000f8e0204 */
[----:B------:R-:W-:Y:S01]  /*6bc0*/  IMAD R20, R7, UR4, R20 ;  /* 0x0000000407147c24 */ /* 0x000fe2000f8e0214 */
[----:B------:R-:W-:Y:S01]  /*6bd0*/  ULDC UR4, c[0x0][0x600] ;  /* 0x0001800000047ab9 */ /* 0x000fe20000000800 */
[----:B------:R-:W-:Y:S02]  /*6be0*/  IMAD R15, R4, UR5, R15 ;  /* 0x00000005040f7c24 */ /* 0x000fe4000f8e020f */
[----:B------:R-:W-:Y:S02]  /*6bf0*/  IMAD R20, R20, UR4, R21 ;  /* 0x0000000414147c24 */ /* 0x000fe4000f8e0215 */
[----:B------:R-:W-:-:S02]  /*6c00*/  IMAD.MOV.U32 R4, RZ, RZ, 0x1 ;  /* 0x00000001ff047424 */ /* 0x000fc400078e00ff */
[----:B------:R-:W-:Y:S01]  /*6c10*/  IMAD.MOV.U32 R7, RZ, RZ, R14 ;  /* 0x000000ffff077224 */ /* 0x000fe200078e000e */
[----:B------:R-:W-:Y:S02]  /*6c20*/  SEL R21, R20, R15, !P2 ;  /* 0x0000000f14157207 */ /* 0x000fe40005000000 */
[----:B------:R-:W-:-:S07]  /*6c30*/  SEL R20, R15, R20, !P2 ;  /* 0x000000140f147207 */ /* 0x000fce0005000000 */
.L_x_112:
[----:B------:R-:W-:Y:S05]  /*6c40*/  BSYNC B1 ;  /* 0x0000000000017941 */ /* 0x000fea0003800000 */
.L_x_111:
[----:B------:R-:W-:-:S13]  /*6c50*/  LOP3.LUT P0, RZ, R4, 0xff, RZ, 0xc0, !PT ;  /* 0x000000ff04ff7812 */ /* 0x000fda000780c0ff */
[----:B------:R-:W-:Y:S05]  /*6c60*/  @P0 BRA `(.L_x_115) ;  /* 0xfffffff400400947 */ /* 0x000fea000383ffff */
[----:B------:R-:W-:Y:S05]  /*6c70*/  BSYNC B0 ;  /* 0x0000000000007941 */ /* 0x000fea0003800000 */
.L_x_104:
[----:B------:R-:W-:-:S03]  /*6c80*/  UMOV UR4, 0xffffffff ;  /* 0xffffffff00047882 */ /* 0x000fc60000000000 */
[----:B------:R-:W-:Y:S05]  /*6c90*/  BRA.DIV UR4, `(.L_x_116) ;  /* 0x0000000204f47947 */ /* 0x000fea000b800000 */
[----:B------:R-:W-:-:S13]  /*6ca0*/  ELECT P6, URZ, PT ;  /* 0x00000000003f782f */ /* 0x000fda00038c0000 */
.L_x_129:
[----:B------:R-:W-:Y:S04]  /*6cb0*/  BSSY B0, `(.L_x_117) ;  /* 0x0000022000007945 */ /* 0x000fe80003800000 */
[----:B------:R-:W-:Y:S05]  /*6cc0*/  @!P6 BRA `(.L_x_118) ;  /* 0x000000000080e947 */ /* 0x000fea0003800000 */
[----:B------:R-:W-:-:S04]  /*6cd0*/  LOP3.LUT R18, R18, 0x2, RZ, 0xfc, !PT ;  /* 0x0000000212127812 */ /* 0x000fc800078efcff */
[----:B------:R-:W-:-:S13]  /*6ce0*/  ISETP.NE.AND P0, PT, R18, 0x3, PT ;  /* 0x000000031200780c */ /* 0x000fda0003f05270 */
[----:B------:R-:W-:Y:S05]  /*6cf0*/  @!P0 BRA `(.L_x_119) ;  /* 0x0000000000048947 */ /* 0x000fea0003800000 */
[----:B------:R-:W-:Y:S01]  /*6d00*/  BPT.TRAP 0x1 ;  /* 0x000000040000795c */ /* 0x000fe20000300000 */
.L_x_119:
[----:B------:R-:W0:Y:S01]  /*6d10*/  S2R R5, SR_CgaCtaId ;  /* 0x0000000000057919 */ /* 0x000e220000008800 */
[----:B------:R-:W-:Y:S02]  /*6d20*/  MOV R0, 0x400 ;  /* 0x0000040000007802 */ /* 0x000fe40000000f00 */
[----:B------:R-:W-:Y:S02]  /*6d30*/  SHF.L.U32 R2, R3, 0x1f, RZ ;  /* 0x0000001f03027819 */ /* 0x000fe400000006ff */
[----:B0-----:R-:W-:-:S05]  /*6d40*/  LEA R5, R5, R0, 0x18 ;  /* 0x0000000005057211 */ /* 0x001fca00078ec0ff */
[----:B------:R-:W-:-:S04]  /*6d50*/  VIADD R5, R5, 0x18 ;  /* 0x0000001805057836 */ /* 0x000fc80000000000 */
[C---:B------:R-:W-:Y:S02]  /*6d60*/  IMAD R7, R8.reuse, 0x8, R5 ;  /* 0x0000000808077824 */ /* 0x040fe400078e0205 */
[----:B------:R-:W-:Y:S02]  /*6d70*/  VIADD R8, R8, 0x1 ;  /* 0x0000000108087836 */ /* 0x000fe40000000000 */
[----:B------:R-:W0:Y:S03]  /*6d80*/  SYNCS.PHASECHK.TRANS64.TRYWAIT P0, [R7+URZ], R2 ;  /* 0x00000002070075a7 */ /* 0x000e26000800017f */
[----:B------:R-:W-:-:S04]  /*6d90*/  ISETP.NE.AND P1, PT, R8, 0x3, PT ;  /* 0x000000030800780c */ /* 0x000fc80003f25270 */
[----:B------:R-:W-:Y:S02]  /*6da0*/  SEL R0, RZ, 0x1, P1 ;  /* 0x00000001ff007807 */ /* 0x000fe40000800000 */
[----:B------:R-:W-:Y:S02]  /*6db0*/  SEL R8, R8, RZ, P1 ;  /* 0x000000ff08087207 */ /* 0x000fe40000800000 */
[----:B------:R-:W-:-:S03]  /*6dc0*/  LOP3.LUT R9, R3, R0, RZ, 0x3c, !PT ;  /* 0x0000000003097212 */ /* 0x000fc600078e3cff */
[----:B------:R-:W-:Y:S01]  /*6dd0*/  IMAD R4, R8, 0x8, R5 ;  /* 0x0000000808047824 */ /* 0x000fe200078e0205 */
[----:B------:R-:W-:Y:S01]  /*6de0*/  SHF.L.U32 R3, R9, 0x1f, RZ ;  /* 0x0000001f09037819 */ /* 0x000fe200000006ff */
[----:B0-----:R-:W-:Y:S06]  /*6df0*/  @!P0 BRA `(.L_x_120) ;  /* 0x0000000000bc8947 */ /* 0x001fec0003800000 */
.L_x_130:
[----:B------:R-:W1:Y:S01]  /*6e00*/  SYNCS.PHASECHK.TRANS64.TRYWAIT P0, [R4+URZ], R3 ;  /* 0x00000003040075a7 */ /* 0x000e62000800017f */
[----:B------:R-:W-:-:S05]  /*6e10*/  VIADD R0, R8, 0x1 ;  /* 0x0000000108007836 */ /* 0x000fca0000000000 */
[----:B------:R-:W-:-:S04]  /*6e20*/  ISETP.NE.AND P1, PT, R0, 0x3, PT ;  /* 0x000000030000780c */ /* 0x000fc80003f25270 */
[----:B0-----:R-:W-:Y:S02]  /*6e30*/  SEL R2, RZ, 0x1, P1 ;  /* 0x00000001ff027807 */ /* 0x001fe40000800000 */
[----:B------:R-:W-:Y:S02]  /*6e40*/  SEL R0, R0, RZ, P1 ;  /* 0x000000ff00007207 */ /* 0x000fe40000800000 */
[----:B------:R-:W-:Y:S01]  /*6e50*/  LOP3.LUT R2, R9, R2, RZ, 0x3c, !PT ;  /* 0x0000000209027212 */ /* 0x000fe200078e3cff */
[----:B-1----:R-:W-:Y:S06]  /*6e60*/  @!P0 BRA `(.L_x_121) ;  /* 0x0000000000b48947 */ /* 0x002fec0003800000 */
.L_x_131:
[----:B------:R-:W-:Y:S01]  /*6e70*/  IMAD R5, R0, 0x8, R5 ;  /* 0x0000000800057824 */ /* 0x000fe200078e0205 */
[----:B------:R-:W-:-:S07]  /*6e80*/  SHF.L.U32 R0, R2, 0x1f, RZ ;  /* 0x0000001f02007819 */ /* 0x000fce00000006ff */
.L_x_122:
[----:B-1----:R1:W2:Y:S02]  /*6e90*/  SYNCS.PHASECHK.TRANS64.TRYWAIT P0, [R5+URZ], R0 ;  /* 0x00000000050075a7 */ /* 0x0022a4000800017f */
[----:B--2---:R-:W-:Y:S05]  /*6ea0*/  @!P0 NANOSLEEP.SYNCS 0x989680 ;  /* 0x009896800000895d */ /* 0x004fea0003900000 */
[----:B------:R-:W2:Y:S02]  /*6eb0*/  @!P0 SYNCS.PHASECHK.TRANS64 P0, [R5+URZ], R0 ;  /* 0x00000000050085a7 */ /* 0x000ea4000800007f */
[----:B--2---:R-:W-:Y:S05]  /*6ec0*/  @!P0 BRA `(.L_x_122) ;  /* 0xfffffffc00f08947 */ /* 0x004fea000383ffff */
.L_x_118:
[----:B------:R-:W-:Y:S05]  /*6ed0*/  BSYNC B0 ;  /* 0x0000000000007941 */ /* 0x000fea0003800000 */
.L_x_117:
[----:B------:R-:W-:Y:S05]  /*6ee0*/  EXIT ;  /* 0x000000000000794d */ /* 0x000fea0003800000 */
.L_x_21:
[----:B-1----:R1:W2:Y:S02]  /*6ef0*/  SYNCS.PHASECHK.TRANS64.TRYWAIT P1, [R3+URZ], R0 ;  /* 0x00000000030075a7 */ /* 0x0022a4000802017f */
[----:B--2---:R-:W-:Y:S05]  /*6f00*/  @!P1 NANOSLEEP.SYNCS 0x989680 ;  /* 0x009896800000995d */ /* 0x004fea0003900000 */
[----:B------:R-:W2:Y:S02]  /*6f10*/  @!P1 SYNCS.PHASECHK.TRANS64 P1, [R3+URZ], R0 ;  /* 0x00000000030095a7 */ /* 0x000ea4000802007f */
[----:B--2---:R-:W-:Y:S05]  /*6f20*/  @!P1 BRA `(.L_x_21) ;  /* 0xfffffffc00f09947 */ /* 0x004fea000383ffff */
[----:B------:R-:W-:Y:S05]  /*6f30*/  BRA `(.L_x_20) ;  /* 0xffffffa800287947 */ /* 0x000fea000383ffff */
.L_x_26:
[----:B-1----:R-:W-:-:S04]  /*6f40*/  IMAD.U32 R5, RZ, RZ, UR7 ;  /* 0x00000007ff057e24 */ /* 0x002fc8000f8e00ff */
[----:B------:R1:W2:Y:S03]  /*6f50*/  SYNCS.PHASECHK.TRANS64.TRYWAIT P1, [R5+URZ], R4 ;  /* 0x00000004050075a7 */ /* 0x0002a6000802017f */
[----:B--2---:R-:W-:Y:S05]  /*6f60*/  @!P1 NANOSLEEP.SYNCS 0x989680 ;  /* 0x009896800000995d */ /* 0x004fea0003900000 */
[----:B------:R-:W2:Y:S02]  /*6f70*/  @!P1 SYNCS.PHASECHK.TRANS64 P1, [R5+URZ], R4 ;  /* 0x00000004050095a7 */ /* 0x000ea4000802007f */
[----:B--2---:R-:W-:Y:S05]  /*6f80*/  @!P1 BRA `(.L_x_26) ;  /* 0xfffffffc00ec9947 */ /* 0x004fea000383ffff */
[----:B------:R-:W-:Y:S05]  /*6f90*/  BRA `(.L_x_25) ;  /* 0xffffffb000147947 */ /* 0x000fea000383ffff */
.L_x_105:
[----:B------:R-:W-:Y:S01]  /*6fa0*/  BSSY B1, `(.L_x_123) ;  /* 0x0000006000017945 */ /* 0x000fe20003800000 */
[----:B------:R-:W-:-:S07]  /*6fb0*/  IMAD.MOV.U32 R15, RZ, RZ, -0x1 ;  /* 0xffffffffff0f7424 */ /* 0x000fce00078e00ff */
[----:B------:R-:W-:Y:S05]  /*6fc0*/  WARPSYNC.COLLECTIVE R15, `(.L_x_124) ;  /* 0x000000000f0c7348 */ /* 0x000fea0003c00000 */
[----:B------:R-:W-:Y:S02]  /*6fd0*/  ELECT P6, UR62, PT ;  /* 0x00000000003e782f */ /* 0x000fe400038c0000 */
[----:B------:R-:W-:Y:S01]  /*6fe0*/  MOV R14, UR62 ;  /* 0x0000003e000e7c02 */ /* 0x000fe20008000f00 */
[----:B------:R-:W-:Y:S10]  /*6ff0*/  ENDCOLLECTIVE ;  /* 0x000000000000791b */ /* 0x000ff40003800000 */
.L_x_124:
[----:B------:R-:W-:Y:S05]  /*7000*/  BSYNC B1 ;  /* 0x0000000000017941 */ /* 0x000fea0003800000 */
.L_x_123:
[----:B------:R-:W-:Y:S05]  /*7010*/  BRA `(.L_x_125) ;  /* 0xfffffff000607947 */ /* 0x000fea000383ffff */
.L_x_108:
[----:B-1----:R1:W2:Y:S02]  /*7020*/  SYNCS.PHASECHK.TRANS64.TRYWAIT P0, [R23+URZ+0x18], R14 ;  /* 0x0000180e170075a7 */ /* 0x0022a4000800017f */
[----:B--2---:R-:W-:Y:S05]  /*7030*/  @!P0 NANOSLEEP.SYNCS 0x989680 ;  /* 0x009896800000895d */ /* 0x004fea0003900000 */
[----:B------:R-:W2:Y:S02]  /*7040*/  @!P0 SYNCS.PHASECHK.TRANS64 P0, [R23+URZ+0x18], R14 ;  /* 0x0000180e170085a7 */ /* 0x000ea4000800007f */
[----:B--2---:R-:W-:Y:S05]  /*7050*/  @!P0 BRA `(.L_x_108) ;  /* 0xfffffffc00f08947 */ /* 0x004fea000383ffff */
[----:B------:R-:W-:Y:S05]  /*7060*/  BRA `(.L_x_126) ;  /* 0xfffffff000987947 */ /* 0x000fea000383ffff */
.L_x_116:
[----:B------:R-:W-:Y:S01]  /*7070*/  BSSY B0, `(.L_x_127) ;  /* 0x0000006000007945 */ /* 0x000fe20003800000 */
[----:B------:R-:W-:-:S07]  /*7080*/  IMAD.MOV.U32 R15, RZ, RZ, -0x1 ;  /* 0xffffffffff0f7424 */ /* 0x000fce00078e00ff */
[----:B------:R-:W-:Y:S05]  /*7090*/  WARPSYNC.COLLECTIVE R15, `(.L_x_128) ;  /* 0x000000000f0c7348 */ /* 0x000fea0003c00000 */
[----:B------:R-:W-:Y:S02]  /*70a0*/  ELECT P6, UR62, PT ;  /* 0x00000000003e782f */ /* 0x000fe400038c0000 */
[----:B------:R-:W-:Y:S01]  /*70b0*/  MOV R14, UR62 ;  /* 0x0000003e000e7c02 */ /* 0x000fe20008000f00 */
[----:B------:R-:W-:Y:S10]  /*70c0*/  ENDCOLLECTIVE ;  /* 0x000000000000791b */ /* 0x000ff40003800000 */
.L_x_128:
[----:B------:R-:W-:Y:S05]  /*70d0*/  BSYNC B0 ;  /* 0x0000000000007941 */ /* 0x000fea0003800000 */
.L_x_127:
[----:B------:R-:W-:Y:S05]  /*70e0*/  BRA `(.L_x_129) ;  /* 0xfffffff800f07947 */ /* 0x000fea000383ffff */
.L_x_120:
[----:B0-----:R0:W1:Y:S02]  /*70f0*/  SYNCS.PHASECHK.TRANS64.TRYWAIT P0, [R7+URZ], R2 ;  /* 0x00000002070075a7 */ /* 0x001064000800017f */
[----:B-1----:R-:W-:Y:S05]  /*7100*/  @!P0 NANOSLEEP.SYNCS 0x989680 ;  /* 0x009896800000895d */ /* 0x002fea0003900000 */
[----:B------:R-:W1:Y:S02]  /*7110*/  @!P0 SYNCS.PHASECHK.TRANS64 P0, [R7+URZ], R2 ;  /* 0x00000002070085a7 */ /* 0x000e64000800007f */
[----:B-1----:R-:W-:Y:S05]  /*7120*/  @!P0 BRA `(.L_x_120) ;  /* 0xfffffffc00f08947 */ /* 0x002fea000383ffff */
[----:B------:R-:W-:Y:S05]  /*7130*/  BRA `(.L_x_130) ;  /* 0xfffffffc00307947 */ /* 0x000fea000383ffff */
.L_x_121:
[----:B0-----:R0:W1:Y:S02]  /*7140*/  SYNCS.PHASECHK.TRANS64.TRYWAIT P0, [R4+URZ], R3 ;  /* 0x00000003040075a7 */ /* 0x001064000800017f */
[----:B-1----:R-:W-:Y:S05]  /*7150*/  @!P0 NANOSLEEP.SYNCS 0x989680 ;  /* 0x009896800000895d */ /* 0x002fea0003900000 */
[----:B------:R-:W1:Y:S02]  /*7160*/  @!P0 SYNCS.PHASECHK.TRANS64 P0, [R4+URZ], R3 ;  /* 0x00000003040085a7 */ /* 0x000e64000800007f */
[----:B-1----:R-:W-:Y:S05]  /*7170*/  @!P0 BRA `(.L_x_121) ;  /* 0xfffffffc00f08947 */ /* 0x002fea000383ffff */
[----:B------:R-:W-:Y:S05]  /*7180*/  BRA `(.L_x_131) ;  /* 0xfffffffc00387947 */ /* 0x000fea000383ffff */
.L_x_132:
[----:B------:R-:W-:-:S00]  /*7190*/  BRA `(.L_x_132) ;  /* 0xfffffffc00fc7947 */ /* 0x000fc0000383ffff */
[----:B------:R-:W-:-:S00]  /*71a0*/  NOP ;  /* 0x0000000000007918 */ /* 0x000fc00000000000 */
        /* <DEDUP_REMOVED lines=13> */
.L_x_133:


//--------------------- .nv.global.init           --------------------------
	.section	.nv.global.init,"aw",@progbits
.nv.global.init:
	.type		$str$22,@object
	.size		$str$22,($str$23 - $str$22)
$str$22:
        /*0000*/ 	.byte	0x6b, 0x5f, 0x74, 0x69, 0x6c, 0x65, 0x5f, 0x63, 0x6f, 0x75, 0x6e, 0x74, 0x20, 0x3e, 0x3d, 0x20
        /*0010*/ 	.byte	0x31, 0x00
	.type		$str$23,@object
	.size		$str$23,(__unnamed_1 - $str$23)
$str$23:
        /*0012*/ 	.byte	0x2f, 0x74, 0x6d, 0x70, 0x2f, 0x63, 0x75, 0x74, 0x6c, 0x61, 0x73, 0x73, 0x5f, 0x73, 0x77, 0x65
        /*0022*/ 	.byte	0x65, 0x70, 0x5f, 0x73, 0x72, 0x63, 0x2f, 0x69, 0x6e, 0x63, 0x6c, 0x75, 0x64, 0x65, 0x2f, 0x63
        /*0032*/ 	.byte	0x75, 0x74, 0x6c, 0x61, 0x73, 0x73, 0x2f, 0x67, 0x65, 0x6d, 0x6d, 0x2f, 0x63, 0x6f, 0x6c, 0x6c
        /*0042*/ 	.byte	0x65, 0x63, 0x74, 0x69, 0x76, 0x65, 0x2f, 0x73, 0x6d, 0x39, 0x30, 0x5f, 0x6d, 0x6d, 0x61, 0x5f
        /*0052*/ 	.byte	0x74, 0x6d, 0x61, 0x5f, 0x67, 0x6d, 0x6d, 0x61, 0x5f, 0x73, 0x73, 0x5f, 0x77, 0x61, 0x72, 0x70
        /*0062*/ 	.byte	0x73, 0x70, 0x65, 0x63, 0x69, 0x61, 0x6c, 0x69, 0x7a, 0x65, 0x64, 0x2e, 0x68, 0x70, 0x70, 0x00
	.type		__unnamed_1,@object
	.size		__unnamed_1,(.L_0 - __unnamed_1)
__unnamed_1:
        /*0072*/ 	.byte	0x76, 0x6f, 0x69, 0x64, 0x20, 0x63, 0x75, 0x74, 0x6c, 0x61, 0x73, 0x73, 0x3a, 0x3a, 0x67, 0x65
        /* <DEDUP_REMOVED lines=180> */
        /*0bc2*/ 	.byte	0x5d, 0x00
.L_0:


//--------------------- .nv.shared._ZN7cutlass13device_kernelINS_4gemm6kernel13GemmUniversalIN4cute5tupleIJiiiiEEENS1_10collective13CollectiveMmaINS1_34MainloopSm90TmaGmmaWarpSpecializedILi3ENS5_IJNS4_1CILi2EEENSA_ILi1EEESC_EEENS1_35KernelTmaWarpSpecializedCooperativeEEENS5_IJNSA_ILi512EEENSA_ILi16EEENSA_ILi64EEEEEENS_6half_tENS5_IJlSC_lEEESK_SL_NS4_8TiledMMAINS4_8MMA_AtomIJNS4_4SM904GMMA25MMA_64x16x16_F32F16F16_SSILNSP_5MajorE0ELSR_0ELNSP_7ScaleInE1ELSS_1EEEEEENS4_6LayoutISD_NS5_IJSC_NSA_ILi0EEESW_EEEEENS5_IJNS4_10UnderscoreESZ_SZ_EEEEENS4_13SM90_TMA_LOADENS4_14ComposedLayoutINS4_7SwizzleILi3ELi4ELi3EEENS4_18smem_ptr_flag_bitsILi16EEENSV_INS5_IJNSA_ILi8EEESI_EEENS5_IJSI_SC_EEEEEEEvNS4_8identityENS4_23SM90_TMA_LOAD_MULTICASTES1C_vS1D_EENS_8epilogue10collective6detail29Sm90TmaWarpSpecializedAdapterINS1H_15DefaultEpilogueISK_SL_SL_NS1G_6thread17LinearCombinationISK_Li1EffLNS1L_9ScaleType4KindE0ELNS_15FloatRoundStyleE2ESK_EENS1_15EpilogueDefaultEEEEEvvEEEEvNT_6ParamsE --------------------------
	.section	.nv.shared._ZN7cutlass13device_kernelINS_4gemm6kernel13GemmUniversalIN4cute5tupleIJiiiiEEENS1_10collective13CollectiveMmaINS1_34MainloopSm90TmaGmmaWarpSpecializedILi3ENS5_IJNS4_1CILi2EEENSA_ILi1EEESC_EEENS1_35KernelTmaWarpSpecializedCooperativeEEENS5_IJNSA_ILi512EEENSA_ILi16EEENSA_ILi64EEEEEENS_6half_tENS5_IJlSC_lEEESK_SL_NS4_8TiledMMAINS4_8MMA_AtomIJNS4_4SM904GMMA25MMA_64x16x16_F32F16F16_SSILNSP_5MajorE0ELSR_0ELNSP_7ScaleInE1ELSS_1EEEEEENS4_6LayoutISD_NS5_IJSC_NSA_ILi0EEESW_EEEEENS5_IJNS4_10UnderscoreESZ_SZ_EEEEENS4_13SM90_TMA_LOADENS4_14ComposedLayoutINS4_7SwizzleILi3ELi4ELi3EEENS4_18smem_ptr_flag_bitsILi16EEENSV_INS5_IJNSA_ILi8EEESI_EEENS5_IJSI_SC_EEEEEEEvNS4_8identityENS4_23SM90_TMA_LOAD_MULTICASTES1C_vS1D_EENS_8epilogue10collective6detail29Sm90TmaWarpSpecializedAdapterINS1H_15DefaultEpilogueISK_SL_SL_NS1G_6thread17LinearCombinationISK_Li1EffLNS1L_9ScaleType4KindE0ELNS_15FloatRoundStyleE2ESK_EENS1_15EpilogueDefaultEEEEEvvEEEEvNT_6ParamsE,"aw",@nobits
	.sectionflags	@""
	.align	16
	.zero		1024


//--------------------- .nv.shared.reserved.0     --------------------------
	.section	.nv.shared.reserved.0,"aw",@nobits
	.weak		__nv_reservedSMEM_offset_0_alias
	.size		__nv_reservedSMEM_offset_0_alias, 0, 0
	.other		__nv_reservedSMEM_offset_0_alias,@"STO_CUDA_RESERVED_SHARED STV_DEFAULT"
__nv_reservedSMEM_offset_0_alias:
	.zero		0


//--------------------- .nv.global                --------------------------
	.section	.nv.global,"aw",@nobits
.nv.global:
	.type		_ZN40_INTERNAL_8efdbaf7_4_k_cu_7b43efb0_166204cute1_E,@object
	.size		_ZN40_INTERNAL_8efdbaf7_4_k_cu_7b43efb0_166204cute1_E,(_ZN40_INTERNAL_8efdbaf7_4_k_cu_7b43efb0_166204cuda3std3__45__cpo6cbeginE - _ZN40_INTERNAL_8efdbaf7_4_k_cu_7b43efb0_166204cute1_E)
_ZN40_INTERNAL_8efdbaf7_4_k_cu_7b43efb0_166204cute1_E:
	.zero		1
	.type		_ZN40_INTERNAL_8efdbaf7_4_k_cu_7b43efb0_166204cuda3std3__45__cpo6cbeginE,@object
	.size		_ZN40_INTERNAL_8efdbaf7_4_k_cu_7b43efb0_166204cuda3std3__45__cpo6cbeginE,(_ZN40_INTERNAL_8efdbaf7_4_k_cu_7b43efb0_166204cuda3std3__48in_placeE - _ZN40_INTERNAL_8efdbaf7_4_k_cu_7b43efb0_166204cuda3std3__45__cpo6cbeginE)
_ZN40_INTERNAL_8efdbaf7_4_k_cu_7b43efb0_166204cuda3std3__45__cpo6cbeginE:
	.zero		1
	.type		_ZN40_INTERNAL_8efdbaf7_4_k_cu_7b43efb0_166204cuda3std3__48in_placeE,@object
	.size		_ZN40_INTERNAL_8efdbaf7_4_k_cu_7b43efb0_166204cuda3std3__48in_placeE,(_ZN40_INTERNAL_8efdbaf7_4_k_cu_7b43efb0_166204cuda3std6ranges3__45__cpo9iter_moveE - _ZN40_INTERNAL_8efdbaf7_4_k_cu_7b43efb0_166204cuda3std3__48in_placeE)
_ZN40_INTERNAL_8efdbaf7_4_k_cu_7b43efb0_166204cuda3std3__48in_placeE:
	.zero		1
	.type		_ZN40_INTERNAL_8efdbaf7_4_k_cu_7b43efb0_166204cuda3std6ranges3__45__cpo9iter_moveE,@object
	.size		_ZN40_INTERNAL_8efdbaf7_4_k_cu_7b43efb0_166204cuda3std6ranges3__45__cpo9iter_moveE,(_ZN40_INTERNAL_8efdbaf7_4_k_cu_7b43efb0_166204cuda3std3__45__cpo5beginE - _ZN40_INTERNAL_8efdbaf7_4_k_cu_7b43efb0_166204cuda3std6ranges3__45__cpo9iter_moveE)
_ZN40_INTERNAL_8efdbaf7_4_k_cu_7b43efb0_166204cuda3std6ranges3__45__cpo9iter_moveE:
	.zero		1
	.type		_ZN40_INTERNAL_8efdbaf7_4_k_cu_7b43efb0_166204cuda3std3__45__cpo5beginE,@object
	.size		_ZN40_INTERNAL_8efdbaf7_4_k_cu_7b43efb0_166204cuda3std3__45__cpo5beginE,(_ZN40_INTERNAL_8efdbaf7_4_k_cu_7b43efb0_166204cuda3std3__442_GLOBAL__N__8efdbaf7_4_k_cu_7b43efb0_166206ignoreE - _ZN40_INTERNAL_8efdbaf7_4_k_cu_7b43efb0_166204cuda3std3__45__cpo5beginE)
_ZN40_INTERNAL_8efdbaf7_4_k_cu_7b43efb0_166204cuda3std3__45__cpo5beginE:
	.zero		1
	.type		_ZN40_INTERNAL_8efdbaf7_4_k_cu_7b43efb0_166204cuda3std3__442_GLOBAL__N__8efdbaf7_4_k_cu_7b43efb0_166206ignoreE,@object
	.size		_ZN40_INTERNAL_8efdbaf7_4_k_cu_7b43efb0_166204cuda3std3__442_GLOBAL__N__8efdbaf7_4_k_cu_7b43efb0_166206ignoreE,(_ZN40_INTERNAL_8efdbaf7_4_k_cu_7b43efb0_166204cute7productE - _ZN40_INTERNAL_8efdbaf7_4_k_cu_7b43efb0_166204cuda3std3__442_GLOBAL__N__8efdbaf7_4_k_cu_7b43efb0_166206ignoreE)
_ZN40_INTERNAL_8efdbaf7_4_k_cu_7b43efb0_166204cuda3std3__442_GLOBAL__N__8efdbaf7_4_k_cu_7b43efb0_166206ignoreE:
	.zero		1
	.type		_ZN40_INTERNAL_8efdbaf7_4_k_cu_7b43efb0_166204cute7productE,@object
	.size		_ZN40_INTERNAL_8efdbaf7_4_k_cu_7b43efb0_166204cute7productE,(_ZN40_INTERNAL_8efdbaf7_4_k_cu_7b43efb0_166204cuda3std3__45__cpo3endE - _ZN40_INTERNAL_8efdbaf7_4_k_cu_7b43efb0_166204cute7productE)
_ZN40_INTERNAL_8efdbaf7_4_k_cu_7b43efb0_166204cute7productE:
	.zero		1
	.type		_ZN40_INTERNAL_8efdbaf7_4_k_cu_7b43efb0_166204cuda3std3__45__cpo3endE,@object
	.size		_ZN40_INTERNAL_8efdbaf7_4_k_cu_7b43efb0_166204cuda3std3__45__cpo3endE,(_ZN40_INTERNAL_8efdbaf7_4_k_cu_7b43efb0_166204cuda3std3__419piecewise_constructE - _ZN40_INTERNAL_8efdbaf7_4_k_cu_7b43efb0_166204cuda3std3__45__cpo3endE)
_ZN40_INTERNAL_8efdbaf7_4_k_cu_7b43efb0_166204cuda3std3__45__cpo3endE:
	.zero		1
	.type		_ZN40_INTERNAL_8efdbaf7_4_k_cu_7b43efb0_166204cuda3std3__419piecewise_constructE,@object
	.size		_ZN40_INTERNAL_8efdbaf7_4_k_cu_7b43efb0_166204cuda3std3__419piecewise_constructE,(_ZN40_INTERNAL_8efdbaf7_4_k_cu_7b43efb0_166204cuda3std3__45__cpo4cendE - _ZN40_INTERNAL_8efdbaf7_4_k_cu_7b43efb0_166204cuda3std3__419piecewise_constructE)
_ZN40_INTERNAL_8efdbaf7_4_k_cu_7b43efb0_166204cuda3std3__419piecewise_constructE:
	.zero		1
	.type		_ZN40_INTERNAL_8efdbaf7_4_k_cu_7b43efb0_166204cuda3std3__45__cpo4cendE,@object
	.size		_ZN40_INTERNAL_8efdbaf7_4_k_cu_7b43efb0_166204cuda3std3__45__cpo4cendE,(_ZN40_INTERNAL_8efdbaf7_4_k_cu_7b43efb0_166204cuda3std6ranges3__45__cpo4swapE - _ZN40_INTERNAL_8efdbaf7_4_k_cu_7b43efb0_166204cuda3std3__45__cpo4cendE)
_ZN40_INTERNAL_8efdbaf7_4_k_cu_7b43efb0_166204cuda3std3__45__cpo4cendE:
	.zero		1
	.type		_ZN40_INTERNAL_8efdbaf7_4_k_cu_7b43efb0_166204cuda3std6ranges3__45__cpo4swapE,@object
	.size		_ZN40_INTERNAL_8efdbaf7_4_k_cu_7b43efb0_166204cuda3std6ranges3__45__cpo4swapE,(.L_8 - _ZN40_INTERNAL_8efdbaf7_4_k_cu_7b43efb0_166204cuda3std6ranges3__45__cpo4swapE)
_ZN40_INTERNAL_8efdbaf7_4_k_cu_7b43efb0_166204cuda3std6ranges3__45__cpo4swapE:
	.zero		1
.L_8:


//--------------------- .nv.constant0._ZN7cutlass13device_kernelINS_4gemm6kernel13GemmUniversalIN4cute5tupleIJiiiiEEENS1_10collective13CollectiveMmaINS1_34MainloopSm90TmaGmmaWarpSpecializedILi3ENS5_IJNS4_1CILi2EEENSA_ILi1EEESC_EEENS1_35KernelTmaWarpSpecializedCooperativeEEENS5_IJNSA_ILi512EEENSA_ILi16EEENSA_ILi64EEEEEENS_6half_tENS5_IJlSC_lEEESK_SL_NS4_8TiledMMAINS4_8MMA_AtomIJNS4_4SM904GMMA25MMA_64x16x16_F32F16F16_SSILNSP_5MajorE0ELSR_0ELNSP_7ScaleInE1ELSS_1EEEEEENS4_6LayoutISD_NS5_IJSC_NSA_ILi0EEESW_EEEEENS5_IJNS4_10UnderscoreESZ_SZ_EEEEENS4_13SM90_TMA_LOADENS4_14ComposedLayoutINS4_7SwizzleILi3ELi4ELi3EEENS4_18smem_ptr_flag_bitsILi16EEENSV_INS5_IJNSA_ILi8EEESI_EEENS5_IJSI_SC_EEEEEEEvNS4_8identityENS4_23SM90_TMA_LOAD_MULTICASTES1C_vS1D_EENS_8epilogue10collective6detail29Sm90TmaWarpSpecializedAdapterINS1H_15DefaultEpilogueISK_SL_SL_NS1G_6thread17LinearCombinationISK_Li1EffLNS1L_9ScaleType4KindE0ELNS_15FloatRoundStyleE2ESK_EENS1_15EpilogueDefaultEEEEEvvEEEEvNT_6ParamsE --------------------------
	.section	.nv.constant0._ZN7cutlass13device_kernelINS_4gemm6kernel13GemmUniversalIN4cute5tupleIJiiiiEEENS1_10collective13CollectiveMmaINS1_34MainloopSm90TmaGmmaWarpSpecializedILi3ENS5_IJNS4_1CILi2EEENSA_ILi1EEESC_EEENS1_35KernelTmaWarpSpecializedCooperativeEEENS5_IJNSA_ILi512EEENSA_ILi16EEENSA_ILi64EEEEEENS_6half_tENS5_IJlSC_lEEESK_SL_NS4_8TiledMMAINS4_8MMA_AtomIJNS4_4SM904GMMA25MMA_64x16x16_F32F16F16_SSILNSP_5MajorE0ELSR_0ELNSP_7ScaleInE1ELSS_1EEEEEENS4_6LayoutISD_NS5_IJSC_NSA_ILi0EEESW_EEEEENS5_IJNS4_10UnderscoreESZ_SZ_EEEEENS4_13SM90_TMA_LOADENS4_14ComposedLayoutINS4_7SwizzleILi3ELi4ELi3EEENS4_18smem_ptr_flag_bitsILi16EEENSV_INS5_IJNSA_ILi8EEESI_EEENS5_IJSI_SC_EEEEEEEvNS4_8identityENS4_23SM90_TMA_LOAD_MULTICASTES1C_vS1D_EENS_8epilogue10collective6detail29Sm90TmaWarpSpecializedAdapterINS1H_15DefaultEpilogueISK_SL_SL_NS1G_6thread17LinearCombinationISK_Li1EffLNS1L_9ScaleType4KindE0ELNS_15FloatRoundStyleE2ESK_EENS1_15EpilogueDefaultEEEEEvvEEEEvNT_6ParamsE,"a",@progbits
	.sectionflags	@""
	.align	4
.nv.constant0._ZN7cutlass13device_kernelINS_4gemm6kernel13GemmUniversalIN4cute5tupleIJiiiiEEENS1_10collective13CollectiveMmaINS1_34MainloopSm90TmaGmmaWarpSpecializedILi3ENS5_IJNS4_1CILi2EEENSA_ILi1EEESC_EEENS1_35KernelTmaWarpSpecializedCooperativeEEENS5_IJNSA_ILi512EEENSA_ILi16EEENSA_ILi64EEEEEENS_6half_tENS5_IJlSC_lEEESK_SL_NS4_8TiledMMAINS4_8MMA_AtomIJNS4_4SM904GMMA25MMA_64x16x16_F32F16F16_SSILNSP_5MajorE0ELSR_0ELNSP_7ScaleInE1ELSS_1EEEEEENS4_6LayoutISD_NS5_IJSC_NSA_ILi0EEESW_EEEEENS5_IJNS4_10UnderscoreESZ_SZ_EEEEENS4_13SM90_TMA_LOADENS4_14ComposedLayoutINS4_7SwizzleILi3ELi4ELi3EEENS4_18smem_ptr_flag_bitsILi16EEENSV_INS5_IJNSA_ILi8EEESI_EEENS5_IJSI_SC_EEEEEEEvNS4_8identityENS4_23SM90_TMA_LOAD_MULTICASTES1C_vS1D_EENS_8epilogue10collective6detail29Sm90TmaWarpSpecializedAdapterINS1H_15DefaultEpilogueISK_SL_SL_NS1G_6thread17LinearCombinationISK_Li1EffLNS1L_9ScaleType4KindE0ELNS_15FloatRoundStyleE2ESK_EENS1_15EpilogueDefaultEEEEEvvEEEEvNT_6ParamsE:
	.zero		1664


//--------------------- SYMBOLS --------------------------

	.type		.nv.reservedSmem.offset0,@object
	.size		.nv.reservedSmem.offset0,0x4
	.type		__assertfail,@function
